//
// Generated by NVIDIA NVVM Compiler
//
// Compiler Build ID: CL-36424714
// Cuda compilation tools, release 13.0, V13.0.88
// Based on NVVM 20.0.0
//

.version 9.0
.target sm_100
.address_size 64

	// .globl	_Z19flashattn_kernel_v3ILi512ELi32ELi32EEvPKfS1_S1_PfS2_S2_iiiif
.extern .shared .align 16 .b8 smem[];

.visible .entry _Z19flashattn_kernel_v3ILi512ELi32ELi32EEvPKfS1_S1_PfS2_S2_iiiif(
	.param .u64 .ptr .align 1 _Z19flashattn_kernel_v3ILi512ELi32ELi32EEvPKfS1_S1_PfS2_S2_iiiif_param_0,
	.param .u64 .ptr .align 1 _Z19flashattn_kernel_v3ILi512ELi32ELi32EEvPKfS1_S1_PfS2_S2_iiiif_param_1,
	.param .u64 .ptr .align 1 _Z19flashattn_kernel_v3ILi512ELi32ELi32EEvPKfS1_S1_PfS2_S2_iiiif_param_2,
	.param .u64 .ptr .align 1 _Z19flashattn_kernel_v3ILi512ELi32ELi32EEvPKfS1_S1_PfS2_S2_iiiif_param_3,
	.param .u64 .ptr .align 1 _Z19flashattn_kernel_v3ILi512ELi32ELi32EEvPKfS1_S1_PfS2_S2_iiiif_param_4,
	.param .u64 .ptr .align 1 _Z19flashattn_kernel_v3ILi512ELi32ELi32EEvPKfS1_S1_PfS2_S2_iiiif_param_5,
	.param .u32 _Z19flashattn_kernel_v3ILi512ELi32ELi32EEvPKfS1_S1_PfS2_S2_iiiif_param_6,
	.param .u32 _Z19flashattn_kernel_v3ILi512ELi32ELi32EEvPKfS1_S1_PfS2_S2_iiiif_param_7,
	.param .u32 _Z19flashattn_kernel_v3ILi512ELi32ELi32EEvPKfS1_S1_PfS2_S2_iiiif_param_8,
	.param .u32 _Z19flashattn_kernel_v3ILi512ELi32ELi32EEvPKfS1_S1_PfS2_S2_iiiif_param_9,
	.param .f32 _Z19flashattn_kernel_v3ILi512ELi32ELi32EEvPKfS1_S1_PfS2_S2_iiiif_param_10
)
{
	.reg .pred 	%p<45>;
	.reg .b32 	%r<240>;
	.reg .b32 	%f<241>;
	.reg .b64 	%rd<30>;

	ld.param.u64 	%rd17, [_Z19flashattn_kernel_v3ILi512ELi32ELi32EEvPKfS1_S1_PfS2_S2_iiiif_param_0];
	ld.param.u64 	%rd14, [_Z19flashattn_kernel_v3ILi512ELi32ELi32EEvPKfS1_S1_PfS2_S2_iiiif_param_3];
	ld.param.u64 	%rd15, [_Z19flashattn_kernel_v3ILi512ELi32ELi32EEvPKfS1_S1_PfS2_S2_iiiif_param_4];
	ld.param.u64 	%rd16, [_Z19flashattn_kernel_v3ILi512ELi32ELi32EEvPKfS1_S1_PfS2_S2_iiiif_param_5];
	ld.param.u32 	%r74, [_Z19flashattn_kernel_v3ILi512ELi32ELi32EEvPKfS1_S1_PfS2_S2_iiiif_param_7];
	ld.param.u32 	%r72, [_Z19flashattn_kernel_v3ILi512ELi32ELi32EEvPKfS1_S1_PfS2_S2_iiiif_param_8];
	ld.param.u32 	%r73, [_Z19flashattn_kernel_v3ILi512ELi32ELi32EEvPKfS1_S1_PfS2_S2_iiiif_param_9];
	ld.param.f32 	%f60, [_Z19flashattn_kernel_v3ILi512ELi32ELi32EEvPKfS1_S1_PfS2_S2_iiiif_param_10];
	cvta.to.global.u64 	%rd1, %rd17;
	mov.u32 	%r1, %tid.x;
	and.b32  	%r2, %r1, 31;
	mov.u32 	%r75, %ctaid.x;
	mov.u32 	%r76, %ctaid.y;
	add.s32 	%r77, %r72, 31;
	shr.s32 	%r78, %r77, 31;
	shr.u32 	%r79, %r78, 27;
	add.s32 	%r80, %r77, %r79;
	shr.s32 	%r3, %r80, 5;
	mul.lo.s32 	%r81, %r72, %r74;
	mul.lo.s32 	%r82, %r72, %r76;
	mad.lo.s32 	%r4, %r81, %r75, %r82;
	shl.b32 	%r5, %r73, 5;
	setp.lt.s32 	%p1, %r72, 1;
	@%p1 bra 	$L__BB0_48;
	shl.b32 	%r84, %r73, 7;
	mov.u32 	%r85, smem;
	add.s32 	%r6, %r85, %r84;
	shl.b32 	%r86, %r73, 8;
	add.s32 	%r7, %r6, %r86;
	max.s32 	%r8, %r3, 1;
	not.b32 	%r87, %r2;
	add.s32 	%r9, %r73, %r87;
	shr.u32 	%r88, %r9, 5;
	add.s32 	%r89, %r88, 1;
	and.b32  	%r10, %r89, 7;
	add.s32 	%r11, %r10, -1;
	shl.b32 	%r90, %r1, 2;
	add.s32 	%r12, %r6, %r90;
	and.b32  	%r13, %r89, 268435448;
	and.b32  	%r14, %r89, 3;
	and.b32  	%r15, %r9, 32;
	add.s32 	%r16, %r6, %r84;
	cvta.to.global.u64 	%rd2, %rd16;
	cvta.to.global.u64 	%rd3, %rd15;
	cvta.to.global.u64 	%rd4, %rd14;
	mov.b32 	%r223, 0;
$L__BB0_2:
	setp.ge.s32 	%p2, %r1, %r5;
	shl.b32 	%r18, %r223, 5;
	@%p2 bra 	$L__BB0_10;
	ld.param.u64 	%rd29, [_Z19flashattn_kernel_v3ILi512ELi32ELi32EEvPKfS1_S1_PfS2_S2_iiiif_param_2];
	ld.param.u64 	%rd28, [_Z19flashattn_kernel_v3ILi512ELi32ELi32EEvPKfS1_S1_PfS2_S2_iiiif_param_1];
	cvta.to.global.u64 	%rd5, %rd29;
	cvta.to.global.u64 	%rd6, %rd28;
	not.b32 	%r91, %r1;
	add.s32 	%r19, %r5, %r91;
	shr.u32 	%r92, %r19, 9;
	add.s32 	%r93, %r92, 1;
	and.b32  	%r20, %r93, 3;
	setp.eq.s32 	%p3, %r20, 0;
	mov.u32 	%r224, %r1;
	@%p3 bra 	$L__BB0_7;
	add.s32 	%r224, %r1, 512;
	setp.eq.s32 	%p4, %r20, 1;
	mul.lo.s32 	%r94, %r4, %r73;
	mad.lo.s32 	%r95, %r18, %r73, %r94;
	add.s32 	%r96, %r95, %r1;
	mul.wide.s32 	%rd18, %r96, 4;
	add.s64 	%rd7, %rd6, %rd18;
	ld.global.f32 	%f61, [%rd7];
	st.shared.f32 	[%r12], %f61;
	add.s64 	%rd8, %rd5, %rd18;
	ld.global.f32 	%f62, [%rd8];
	shl.b32 	%r97, %r73, 7;
	add.s32 	%r22, %r12, %r97;
	st.shared.f32 	[%r22], %f62;
	@%p4 bra 	$L__BB0_7;
	or.b32  	%r224, %r1, 1024;
	setp.eq.s32 	%p5, %r20, 2;
	ld.global.f32 	%f63, [%rd7+2048];
	st.shared.f32 	[%r12+2048], %f63;
	ld.global.f32 	%f64, [%rd8+2048];
	st.shared.f32 	[%r22+2048], %f64;
	@%p5 bra 	$L__BB0_7;
	add.s32 	%r224, %r1, 1536;
	ld.global.f32 	%f65, [%rd7+4096];
	st.shared.f32 	[%r12+4096], %f65;
	ld.global.f32 	%f66, [%rd8+4096];
	st.shared.f32 	[%r22+4096], %f66;
$L__BB0_7:
	setp.lt.u32 	%p6, %r19, 1536;
	@%p6 bra 	$L__BB0_10;
	add.s32 	%r98, %r4, %r18;
	mad.lo.s32 	%r227, %r73, %r98, %r224;
	shl.b32 	%r99, %r224, 2;
	shl.b32 	%r100, %r73, 8;
	mov.u32 	%r101, smem;
	add.s32 	%r102, %r100, %r101;
	add.s32 	%r103, %r102, %r99;
	add.s32 	%r226, %r103, 4096;
	shl.b32 	%r104, %r73, 7;
	add.s32 	%r105, %r104, %r101;
	add.s32 	%r106, %r105, %r99;
	add.s32 	%r225, %r106, 4096;
$L__BB0_9:
	mul.wide.s32 	%rd19, %r227, 4;
	add.s64 	%rd20, %rd6, %rd19;
	add.s64 	%rd21, %rd5, %rd19;
	ld.global.f32 	%f67, [%rd20];
	st.shared.f32 	[%r225+-4096], %f67;
	ld.global.f32 	%f68, [%rd21];
	st.shared.f32 	[%r226+-4096], %f68;
	ld.global.f32 	%f69, [%rd20+2048];
	st.shared.f32 	[%r225+-2048], %f69;
	ld.global.f32 	%f70, [%rd21+2048];
	st.shared.f32 	[%r226+-2048], %f70;
	ld.global.f32 	%f71, [%rd20+4096];
	st.shared.f32 	[%r225], %f71;
	ld.global.f32 	%f72, [%rd21+4096];
	st.shared.f32 	[%r226], %f72;
	ld.global.f32 	%f73, [%rd20+6144];
	st.shared.f32 	[%r225+2048], %f73;
	ld.global.f32 	%f74, [%rd21+6144];
	st.shared.f32 	[%r226+2048], %f74;
	add.s32 	%r224, %r224, 2048;
	add.s32 	%r227, %r227, 2048;
	add.s32 	%r226, %r226, 8192;
	add.s32 	%r225, %r225, 8192;
	setp.lt.s32 	%p7, %r224, %r5;
	@%p7 bra 	$L__BB0_9;
$L__BB0_10:
	bar.sync 	0;
	setp.ge.s32 	%p8, %r223, %r3;
	@%p8 bra 	$L__BB0_47;
	add.s32 	%r37, %r2, %r18;
	mov.u32 	%r229, %r223;
$L__BB0_12:
	setp.ge.s32 	%p9, %r1, %r5;
	shl.b32 	%r39, %r229, 5;
	mul.lo.s32 	%r107, %r4, %r73;
	mad.lo.s32 	%r40, %r39, %r73, %r107;
	@%p9 bra 	$L__BB0_19;
	not.b32 	%r108, %r1;
	add.s32 	%r41, %r5, %r108;
	shr.u32 	%r109, %r41, 9;
	add.s32 	%r110, %r109, 1;
	and.b32  	%r42, %r110, 3;
	setp.eq.s32 	%p10, %r42, 0;
	mov.u32 	%r230, %r1;
	@%p10 bra 	$L__BB0_17;
	add.s32 	%r230, %r1, 512;
	setp.eq.s32 	%p11, %r42, 1;
	add.s32 	%r111, %r1, %r40;
	mul.wide.s32 	%rd22, %r111, 4;
	add.s64 	%rd9, %rd1, %rd22;
	ld.global.f32 	%f75, [%rd9];
	shl.b32 	%r112, %r1, 2;
	mov.u32 	%r113, smem;
	add.s32 	%r44, %r113, %r112;
	st.shared.f32 	[%r44], %f75;
	@%p11 bra 	$L__BB0_17;
	or.b32  	%r230, %r1, 1024;
	setp.eq.s32 	%p12, %r42, 2;
	ld.global.f32 	%f76, [%rd9+2048];
	st.shared.f32 	[%r44+2048], %f76;
	@%p12 bra 	$L__BB0_17;
	add.s32 	%r230, %r1, 1536;
	ld.global.f32 	%f77, [%rd9+4096];
	st.shared.f32 	[%r44+4096], %f77;
$L__BB0_17:
	setp.lt.u32 	%p13, %r41, 1536;
	@%p13 bra 	$L__BB0_19;
$L__BB0_18:
	add.s32 	%r114, %r230, %r40;
	mul.wide.s32 	%rd23, %r114, 4;
	add.s64 	%rd24, %rd1, %rd23;
	ld.global.f32 	%f78, [%rd24];
	shl.b32 	%r115, %r230, 2;
	mov.u32 	%r116, smem;
	add.s32 	%r117, %r116, %r115;
	st.shared.f32 	[%r117], %f78;
	ld.global.f32 	%f79, [%rd24+2048];
	st.shared.f32 	[%r117+2048], %f79;
	ld.global.f32 	%f80, [%rd24+4096];
	st.shared.f32 	[%r117+4096], %f80;
	ld.global.f32 	%f81, [%rd24+6144];
	st.shared.f32 	[%r117+6144], %f81;
	add.s32 	%r230, %r230, 2048;
	setp.lt.s32 	%p14, %r230, %r5;
	@%p14 bra 	$L__BB0_18;
$L__BB0_19:
	shr.u32 	%r232, %r1, 5;
	bar.sync 	0;
$L__BB0_20:
	mov.u32 	%r51, %r232;
	add.s32 	%r119, %r4, %r39;
	add.s32 	%r120, %r119, %r51;
	mul.wide.s32 	%rd25, %r120, 4;
	add.s64 	%rd10, %rd2, %rd25;
	ld.global.f32 	%f1, [%rd10];
	add.s64 	%rd11, %rd3, %rd25;
	ld.global.f32 	%f2, [%rd11];
	mul.lo.s32 	%r52, %r51, %r73;
	shl.b32 	%r53, %r51, 5;
	mov.f32 	%f239, 0fFF800000;
	mov.b32 	%r233, 0;
$L__BB0_21:
	setp.ge.s32 	%p15, %r2, %r73;
	mov.f32 	%f238, 0f00000000;
	@%p15 bra 	$L__BB0_33;
	setp.lt.u32 	%p16, %r9, 224;
	mul.lo.s32 	%r55, %r233, %r73;
	mov.f32 	%f238, 0f00000000;
	mov.u32 	%r237, %r2;
	@%p16 bra 	$L__BB0_25;
	mov.b32 	%r238, 0;
	mov.f32 	%f238, 0f00000000;
	mov.u32 	%r237, %r2;
$L__BB0_24:
	.pragma "nounroll";
	add.s32 	%r122, %r237, %r52;
	shl.b32 	%r123, %r122, 2;
	mov.u32 	%r124, smem;
	add.s32 	%r125, %r124, %r123;
	ld.shared.f32 	%f87, [%r125];
	add.s32 	%r126, %r237, %r55;
	shl.b32 	%r127, %r126, 2;
	add.s32 	%r128, %r6, %r127;
	ld.shared.f32 	%f88, [%r128];
	fma.rn.f32 	%f89, %f87, %f88, %f238;
	ld.shared.f32 	%f90, [%r125+128];
	ld.shared.f32 	%f91, [%r128+128];
	fma.rn.f32 	%f92, %f90, %f91, %f89;
	ld.shared.f32 	%f93, [%r125+256];
	ld.shared.f32 	%f94, [%r128+256];
	fma.rn.f32 	%f95, %f93, %f94, %f92;
	ld.shared.f32 	%f96, [%r125+384];
	ld.shared.f32 	%f97, [%r128+384];
	fma.rn.f32 	%f98, %f96, %f97, %f95;
	ld.shared.f32 	%f99, [%r125+512];
	ld.shared.f32 	%f100, [%r128+512];
	fma.rn.f32 	%f101, %f99, %f100, %f98;
	ld.shared.f32 	%f102, [%r125+640];
	ld.shared.f32 	%f103, [%r128+640];
	fma.rn.f32 	%f104, %f102, %f103, %f101;
	ld.shared.f32 	%f105, [%r125+768];
	ld.shared.f32 	%f106, [%r128+768];
	fma.rn.f32 	%f107, %f105, %f106, %f104;
	ld.shared.f32 	%f108, [%r125+896];
	ld.shared.f32 	%f109, [%r128+896];
	fma.rn.f32 	%f238, %f108, %f109, %f107;
	add.s32 	%r237, %r237, 256;
	add.s32 	%r238, %r238, 8;
	setp.eq.s32 	%p17, %r238, %r13;
	@%p17 bra 	$L__BB0_25;
	bra.uni 	$L__BB0_24;
$L__BB0_25:
	setp.eq.s32 	%p18, %r10, 0;
	@%p18 bra 	$L__BB0_33;
	setp.lt.u32 	%p19, %r11, 3;
	@%p19 bra 	$L__BB0_28;
	add.s32 	%r129, %r237, %r52;
	shl.b32 	%r130, %r129, 2;
	mov.u32 	%r131, smem;
	add.s32 	%r132, %r131, %r130;
	ld.shared.f32 	%f111, [%r132];
	add.s32 	%r133, %r237, %r55;
	shl.b32 	%r134, %r133, 2;
	add.s32 	%r135, %r6, %r134;
	ld.shared.f32 	%f112, [%r135];
	fma.rn.f32 	%f113, %f111, %f112, %f238;
	ld.shared.f32 	%f114, [%r132+128];
	ld.shared.f32 	%f115, [%r135+128];
	fma.rn.f32 	%f116, %f114, %f115, %f113;
	ld.shared.f32 	%f117, [%r132+256];
	ld.shared.f32 	%f118, [%r135+256];
	fma.rn.f32 	%f119, %f117, %f118, %f116;
	ld.shared.f32 	%f120, [%r132+384];
	ld.shared.f32 	%f121, [%r135+384];
	fma.rn.f32 	%f238, %f120, %f121, %f119;
	add.s32 	%r237, %r237, 128;
$L__BB0_28:
	setp.eq.s32 	%p20, %r14, 0;
	@%p20 bra 	$L__BB0_33;
	and.b32  	%r136, %r9, 96;
	setp.eq.s32 	%p21, %r136, 0;
	@%p21 bra 	$L__BB0_31;
	add.s32 	%r137, %r237, %r52;
	shl.b32 	%r138, %r137, 2;
	mov.u32 	%r139, smem;
	add.s32 	%r140, %r139, %r138;
	ld.shared.f32 	%f123, [%r140];
	add.s32 	%r141, %r237, %r55;
	shl.b32 	%r142, %r141, 2;
	add.s32 	%r143, %r6, %r142;
	ld.shared.f32 	%f124, [%r143];
	fma.rn.f32 	%f125, %f123, %f124, %f238;
	ld.shared.f32 	%f126, [%r140+128];
	ld.shared.f32 	%f127, [%r143+128];
	fma.rn.f32 	%f238, %f126, %f127, %f125;
	add.s32 	%r237, %r237, 64;
$L__BB0_31:
	setp.ne.s32 	%p22, %r15, 0;
	@%p22 bra 	$L__BB0_33;
	add.s32 	%r144, %r237, %r52;
	shl.b32 	%r145, %r144, 2;
	mov.u32 	%r146, smem;
	add.s32 	%r147, %r146, %r145;
	ld.shared.f32 	%f128, [%r147];
	add.s32 	%r148, %r237, %r55;
	shl.b32 	%r149, %r148, 2;
	add.s32 	%r150, %r6, %r149;
	ld.shared.f32 	%f129, [%r150];
	fma.rn.f32 	%f238, %f128, %f129, %f238;
$L__BB0_33:
	setp.ne.s32 	%p23, %r2, 0;
	mov.b32 	%r151, %f238;
	shfl.sync.down.b32	%r152|%p24, %r151, 16, 31, -1;
	mov.b32 	%f130, %r152;
	add.f32 	%f131, %f238, %f130;
	mov.b32 	%r153, %f131;
	shfl.sync.down.b32	%r154|%p25, %r153, 8, 31, -1;
	mov.b32 	%f132, %r154;
	add.f32 	%f133, %f131, %f132;
	mov.b32 	%r155, %f133;
	shfl.sync.down.b32	%r156|%p26, %r155, 4, 31, -1;
	mov.b32 	%f134, %r156;
	add.f32 	%f135, %f133, %f134;
	mov.b32 	%r157, %f135;
	shfl.sync.down.b32	%r158|%p27, %r157, 2, 31, -1;
	mov.b32 	%f136, %r158;
	add.f32 	%f137, %f135, %f136;
	mov.b32 	%r159, %f137;
	shfl.sync.down.b32	%r160|%p28, %r159, 1, 31, -1;
	mov.b32 	%f138, %r160;
	add.f32 	%f16, %f137, %f138;
	@%p23 bra 	$L__BB0_35;
	mul.f32 	%f139, %f60, %f16;
	add.s32 	%r161, %r53, %r233;
	shl.b32 	%r162, %r161, 2;
	add.s32 	%r163, %r7, %r162;
	st.shared.f32 	[%r163], %f139;
	max.f32 	%f239, %f239, %f139;
$L__BB0_35:
	add.s32 	%r233, %r233, 1;
	setp.ne.s32 	%p29, %r233, 32;
	mov.f32 	%f240, 0f00000000;
	@%p29 bra 	$L__BB0_21;
	setp.ge.s32 	%p30, %r37, %r72;
	mov.b32 	%r164, %f239;
	shfl.sync.idx.b32	%r165|%p31, %r164, 0, 31, -1;
	mov.b32 	%f19, %r165;
	@%p30 bra 	$L__BB0_40;
	add.s32 	%r166, %r39, %r51;
	setp.ge.u32 	%p32, %r166, %r37;
	@%p32 bra 	$L__BB0_39;
	add.s32 	%r170, %r53, %r2;
	shl.b32 	%r171, %r170, 2;
	add.s32 	%r172, %r7, %r171;
	mov.b32 	%r173, 0;
	st.shared.u32 	[%r172], %r173;
	bra.uni 	$L__BB0_40;
$L__BB0_39:
	add.s32 	%r167, %r53, %r2;
	shl.b32 	%r168, %r167, 2;
	add.s32 	%r169, %r7, %r168;
	ld.shared.f32 	%f141, [%r169];
	sub.f32 	%f142, %f141, %f19;
	mul.f32 	%f143, %f142, 0f3FB8AA3B;
	ex2.approx.f32 	%f144, %f143;
	st.shared.f32 	[%r169], %f144;
	add.f32 	%f240, %f144, 0f00000000;
$L__BB0_40:
	setp.ge.s32 	%p33, %r2, %r73;
	mov.b32 	%r174, %f240;
	shfl.sync.down.b32	%r175|%p34, %r174, 16, 31, -1;
	mov.b32 	%f146, %r175;
	add.f32 	%f147, %f240, %f146;
	mov.b32 	%r176, %f147;
	shfl.sync.down.b32	%r177|%p35, %r176, 8, 31, -1;
	mov.b32 	%f148, %r177;
	add.f32 	%f149, %f147, %f148;
	mov.b32 	%r178, %f149;
	shfl.sync.down.b32	%r179|%p36, %r178, 4, 31, -1;
	mov.b32 	%f150, %r179;
	add.f32 	%f151, %f149, %f150;
	mov.b32 	%r180, %f151;
	shfl.sync.down.b32	%r181|%p37, %r180, 2, 31, -1;
	mov.b32 	%f152, %r181;
	add.f32 	%f153, %f151, %f152;
	mov.b32 	%r182, %f153;
	shfl.sync.down.b32	%r183|%p38, %r182, 1, 31, -1;
	mov.b32 	%f154, %r183;
	add.f32 	%f155, %f153, %f154;
	mov.b32 	%r184, %f155;
	shfl.sync.idx.b32	%r185|%p39, %r184, 0, 31, -1;
	mov.b32 	%f156, %r185;
	max.f32 	%f22, %f1, %f19;
	sub.f32 	%f157, %f1, %f22;
	mul.f32 	%f158, %f157, 0f3FB8AA3B;
	ex2.approx.f32 	%f159, %f158;
	mul.f32 	%f23, %f2, %f159;
	sub.f32 	%f160, %f19, %f22;
	mul.f32 	%f161, %f160, 0f3FB8AA3B;
	ex2.approx.f32 	%f24, %f161;
	fma.rn.f32 	%f25, %f24, %f156, %f23;
	@%p33 bra 	$L__BB0_43;
	div.rn.f32 	%f26, %f23, %f25;
	add.s32 	%r66, %r52, %r40;
	shl.b32 	%r186, %r53, 2;
	add.s32 	%r187, %r7, %r186;
	ld.shared.v4.f32 	{%f27, %f28, %f29, %f30}, [%r187];
	ld.shared.v4.f32 	{%f31, %f32, %f33, %f34}, [%r187+16];
	ld.shared.v4.f32 	{%f35, %f36, %f37, %f38}, [%r187+32];
	ld.shared.v4.f32 	{%f39, %f40, %f41, %f42}, [%r187+48];
	ld.shared.v4.f32 	{%f43, %f44, %f45, %f46}, [%r187+64];
	ld.shared.v4.f32 	{%f47, %f48, %f49, %f50}, [%r187+80];
	ld.shared.v4.f32 	{%f51, %f52, %f53, %f54}, [%r187+96];
	ld.shared.v4.f32 	{%f55, %f56, %f57, %f58}, [%r187+112];
	div.rn.f32 	%f59, %f24, %f25;
	mov.u32 	%r239, %r2;
$L__BB0_42:
	shl.b32 	%r188, %r239, 2;
	add.s32 	%r189, %r16, %r188;
	ld.shared.f32 	%f162, [%r189];
	fma.rn.f32 	%f163, %f27, %f162, 0f00000000;
	shl.b32 	%r190, %r73, 2;
	add.s32 	%r191, %r189, %r190;
	ld.shared.f32 	%f164, [%r191];
	fma.rn.f32 	%f165, %f28, %f164, %f163;
	add.s32 	%r192, %r191, %r190;
	ld.shared.f32 	%f166, [%r192];
	fma.rn.f32 	%f167, %f29, %f166, %f165;
	add.s32 	%r193, %r192, %r190;
	ld.shared.f32 	%f168, [%r193];
	fma.rn.f32 	%f169, %f30, %f168, %f167;
	add.s32 	%r194, %r193, %r190;
	ld.shared.f32 	%f170, [%r194];
	fma.rn.f32 	%f171, %f31, %f170, %f169;
	add.s32 	%r195, %r194, %r190;
	ld.shared.f32 	%f172, [%r195];
	fma.rn.f32 	%f173, %f32, %f172, %f171;
	add.s32 	%r196, %r195, %r190;
	ld.shared.f32 	%f174, [%r196];
	fma.rn.f32 	%f175, %f33, %f174, %f173;
	add.s32 	%r197, %r196, %r190;
	ld.shared.f32 	%f176, [%r197];
	fma.rn.f32 	%f177, %f34, %f176, %f175;
	add.s32 	%r198, %r197, %r190;
	ld.shared.f32 	%f178, [%r198];
	fma.rn.f32 	%f179, %f35, %f178, %f177;
	add.s32 	%r199, %r198, %r190;
	ld.shared.f32 	%f180, [%r199];
	fma.rn.f32 	%f181, %f36, %f180, %f179;
	add.s32 	%r200, %r199, %r190;
	ld.shared.f32 	%f182, [%r200];
	fma.rn.f32 	%f183, %f37, %f182, %f181;
	add.s32 	%r201, %r200, %r190;
	ld.shared.f32 	%f184, [%r201];
	fma.rn.f32 	%f185, %f38, %f184, %f183;
	add.s32 	%r202, %r201, %r190;
	ld.shared.f32 	%f186, [%r202];
	fma.rn.f32 	%f187, %f39, %f186, %f185;
	add.s32 	%r203, %r202, %r190;
	ld.shared.f32 	%f188, [%r203];
	fma.rn.f32 	%f189, %f40, %f188, %f187;
	add.s32 	%r204, %r203, %r190;
	ld.shared.f32 	%f190, [%r204];
	fma.rn.f32 	%f191, %f41, %f190, %f189;
	add.s32 	%r205, %r204, %r190;
	ld.shared.f32 	%f192, [%r205];
	fma.rn.f32 	%f193, %f42, %f192, %f191;
	add.s32 	%r206, %r205, %r190;
	ld.shared.f32 	%f194, [%r206];
	fma.rn.f32 	%f195, %f43, %f194, %f193;
	add.s32 	%r207, %r206, %r190;
	ld.shared.f32 	%f196, [%r207];
	fma.rn.f32 	%f197, %f44, %f196, %f195;
	add.s32 	%r208, %r207, %r190;
	ld.shared.f32 	%f198, [%r208];
	fma.rn.f32 	%f199, %f45, %f198, %f197;
	add.s32 	%r209, %r208, %r190;
	ld.shared.f32 	%f200, [%r209];
	fma.rn.f32 	%f201, %f46, %f200, %f199;
	add.s32 	%r210, %r209, %r190;
	ld.shared.f32 	%f202, [%r210];
	fma.rn.f32 	%f203, %f47, %f202, %f201;
	add.s32 	%r211, %r210, %r190;
	ld.shared.f32 	%f204, [%r211];
	fma.rn.f32 	%f205, %f48, %f204, %f203;
	add.s32 	%r212, %r211, %r190;
	ld.shared.f32 	%f206, [%r212];
	fma.rn.f32 	%f207, %f49, %f206, %f205;
	add.s32 	%r213, %r212, %r190;
	ld.shared.f32 	%f208, [%r213];
	fma.rn.f32 	%f209, %f50, %f208, %f207;
	add.s32 	%r214, %r213, %r190;
	ld.shared.f32 	%f210, [%r214];
	fma.rn.f32 	%f211, %f51, %f210, %f209;
	add.s32 	%r215, %r214, %r190;
	ld.shared.f32 	%f212, [%r215];
	fma.rn.f32 	%f213, %f52, %f212, %f211;
	add.s32 	%r216, %r215, %r190;
	ld.shared.f32 	%f214, [%r216];
	fma.rn.f32 	%f215, %f53, %f214, %f213;
	add.s32 	%r217, %r216, %r190;
	ld.shared.f32 	%f216, [%r217];
	fma.rn.f32 	%f217, %f54, %f216, %f215;
	add.s32 	%r218, %r217, %r190;
	ld.shared.f32 	%f218, [%r218];
	fma.rn.f32 	%f219, %f55, %f218, %f217;
	add.s32 	%r219, %r218, %r190;
	ld.shared.f32 	%f220, [%r219];
	fma.rn.f32 	%f221, %f56, %f220, %f219;
	add.s32 	%r220, %r219, %r190;
	ld.shared.f32 	%f222, [%r220];
	fma.rn.f32 	%f223, %f57, %f222, %f221;
	add.s32 	%r221, %r220, %r190;
	ld.shared.f32 	%f224, [%r221];
	fma.rn.f32 	%f225, %f58, %f224, %f223;
	add.s32 	%r222, %r66, %r239;
	mul.wide.s32 	%rd26, %r222, 4;
	add.s64 	%rd27, %rd4, %rd26;
	ld.global.f32 	%f226, [%rd27];
	mul.f32 	%f227, %f26, %f226;
	fma.rn.f32 	%f228, %f59, %f225, %f227;
	st.global.f32 	[%rd27], %f228;
	add.s32 	%r239, %r239, 32;
	setp.lt.s32 	%p40, %r239, %r73;
	@%p40 bra 	$L__BB0_42;
$L__BB0_43:
	setp.ne.s32 	%p41, %r2, 0;
	@%p41 bra 	$L__BB0_45;
	st.global.f32 	[%rd10], %f22;
	st.global.f32 	[%rd11], %f25;
$L__BB0_45:
	add.s32 	%r232, %r51, 16;
	setp.lt.u32 	%p42, %r51, 16;
	@%p42 bra 	$L__BB0_20;
	bar.sync 	0;
	add.s32 	%r229, %r229, 1;
	setp.ne.s32 	%p43, %r229, %r3;
	@%p43 bra 	$L__BB0_12;
$L__BB0_47:
	bar.sync 	0;
	add.s32 	%r223, %r223, 1;
	setp.ne.s32 	%p44, %r223, %r8;
	@%p44 bra 	$L__BB0_2;
$L__BB0_48:
	ret;

}


// ===== COMPILED SASS (sm_100) =====

	.target	sm_100

	.elftype	@"ET_EXEC"


//--------------------- .note.nv.tkinfo           --------------------------
	.section	.note.nv.tkinfo,"",@"SHT_NOTE"
	.sectionflags	@"SHF_NOTE_NV_TKINFO"
	.tkinfo
        /*0018*/ 	.word	0x00000002
        /*0030*/ 	.string	""
        /*0030*/ 	.string	"ptxas"
        /*0030*/ 	.string	"Cuda compilation tools, release 13.0, V13.0.88"
        /*0030*/ 	.string	"Build cuda_13.0.r13.0/compiler.36424714_0"
        /*0030*/ 	.string	"-arch sm_100 -m 64 "



//--------------------- .note.nv.cuinfo           --------------------------
	.section	.note.nv.cuinfo,"",@"SHT_NOTE"
	.sectionflags	@"SHF_NOTE_NV_CUINFO"
        /*0018*/ 	.short	0x0002
        /*001a*/ 	.short	0x0064
        /*001c*/ 	.short	0x0082
	.zero		2


//--------------------- .nv.info                  --------------------------
	.section	.nv.info,"",@"SHT_CUDA_INFO"
	.align	4


	//----- nvinfo : EIATTR_REGCOUNT
	.align		4
        /*0000*/ 	.byte	0x04, 0x2f
        /*0002*/ 	.short	(.L_1 - .L_0)
	.align		4
.L_0:
        /*0004*/ 	.word	index@(_Z19flashattn_kernel_v3ILi512ELi32ELi32EEvPKfS1_S1_PfS2_S2_iiiif)
        /*0008*/ 	.word	0x00000040


	//----- nvinfo : EIATTR_FRAME_SIZE
	.align		4
.L_1:
        /*000c*/ 	.byte	0x04, 0x11
        /*000e*/ 	.short	(.L_3 - .L_2)
	.align		4
.L_2:
        /*0010*/ 	.word	index@($__internal_0_$__cuda_sm3x_div_rn_noftz_f32_slowpath)
        /*0014*/ 	.word	0x00000000


	//----- nvinfo : EIATTR_FRAME_SIZE
	.align		4
.L_3:
        /*0018*/ 	.byte	0x04, 0x11
        /*001a*/ 	.short	(.L_5 - .L_4)
	.align		4
.L_4:
        /*001c*/ 	.word	index@(_Z19flashattn_kernel_v3ILi512ELi32ELi32EEvPKfS1_S1_PfS2_S2_iiiif)
        /*0020*/ 	.word	0x00000000


	//----- nvinfo : EIATTR_MIN_STACK_SIZE
	.align		4
.L_5:
        /*0024*/ 	.byte	0x04, 0x12
        /*0026*/ 	.short	(.L_7 - .L_6)
	.align		4
.L_6:
        /*0028*/ 	.word	index@(_Z19flashattn_kernel_v3ILi512ELi32ELi32EEvPKfS1_S1_PfS2_S2_iiiif)
        /*002c*/ 	.word	0x00000000
.L_7:


//--------------------- .nv.compat                --------------------------
	.section	.nv.compat,"",@"SHT_CUDA_COMPAT_INFO"
	.align	4
        /*0000*/ 	.byte	0x02, 0x09, 0x00, 0x00, 0x02, 0x02, 0x01, 0x00, 0x02, 0x05, 0x05, 0x00, 0x03, 0x07, 0x01, 0x01
        /*0010*/ 	.byte	0x02, 0x03, 0x00, 0x00, 0x02, 0x06, 0x01, 0x00, 0x04, 0x0b, 0x08, 0x00, 0x01, 0x00, 0x00, 0x00
        /*0020*/ 	.byte	0x00, 0x00, 0x00, 0x00


//--------------------- .nv.info._Z19flashattn_kernel_v3ILi512ELi32ELi32EEvPKfS1_S1_PfS2_S2_iiiif --------------------------
	.section	.nv.info._Z19flashattn_kernel_v3ILi512ELi32ELi32EEvPKfS1_S1_PfS2_S2_iiiif,"",@"SHT_CUDA_INFO"
	.sectionflags	@""
	.align	4


	//----- nvinfo : EIATTR_CUDA_API_VERSION
	.align		4
        /*0000*/ 	.byte	0x04, 0x37
        /*0002*/ 	.short	(.L_9 - .L_8)
.L_8:
        /*0004*/ 	.word	0x00000082


	//----- nvinfo : EIATTR_KPARAM_INFO
	.align		4
.L_9:
        /*0008*/ 	.byte	0x04, 0x17
        /*000a*/ 	.short	(.L_11 - .L_10)
.L_10:
        /*000c*/ 	.word	0x00000000
        /*0010*/ 	.short	0x000a
        /*0012*/ 	.short	0x0040
        /*0014*/ 	.byte	0x00, 0xf0, 0x11, 0x00


	//----- nvinfo : EIATTR_KPARAM_INFO
	.align		4
.L_11:
        /*0018*/ 	.byte	0x04, 0x17
        /*001a*/ 	.short	(.L_13 - .L_12)
.L_12:
        /*001c*/ 	.word	0x00000000
        /*0020*/ 	.short	0x0009
        /*0022*/ 	.short	0x003c
        /*0024*/ 	.byte	0x00, 0xf0, 0x11, 0x00


	//----- nvinfo : EIATTR_KPARAM_INFO
	.align		4
.L_13:
        /*0028*/ 	.byte	0x04, 0x17
        /*002a*/ 	.short	(.L_15 - .L_14)
.L_14:
        /*002c*/ 	.word	0x00000000
        /*0030*/ 	.short	0x0008
        /*0032*/ 	.short	0x0038
        /*0034*/ 	.byte	0x00, 0xf0, 0x11, 0x00


	//----- nvinfo : EIATTR_KPARAM_INFO
	.align		4
.L_15:
        /*0038*/ 	.byte	0x04, 0x17
        /*003a*/ 	.short	(.L_17 - .L_16)
.L_16:
        /*003c*/ 	.word	0x00000000
        /*0040*/ 	.short	0x0007
        /*0042*/ 	.short	0x0034
        /*0044*/ 	.byte	0x00, 0xf0, 0x11, 0x00


	//----- nvinfo : EIATTR_KPARAM_INFO
	.align		4
.L_17:
        /*0048*/ 	.byte	0x04, 0x17
        /*004a*/ 	.short	(.L_19 - .L_18)
.L_18:
        /*004c*/ 	.word	0x00000000
        /*0050*/ 	.short	0x0006
        /*0052*/ 	.short	0x0030
        /*0054*/ 	.byte	0x00, 0xf0, 0x11, 0x00


	//----- nvinfo : EIATTR_KPARAM_INFO
	.align		4
.L_19:
        /*0058*/ 	.byte	0x04, 0x17
        /*005a*/ 	.short	(.L_21 - .L_20)
.L_20:
        /*005c*/ 	.word	0x00000000
        /*0060*/ 	.short	0x0005
        /*0062*/ 	.short	0x0028
        /*0064*/ 	.byte	0x00, 0xf5, 0x21, 0x00


	//----- nvinfo : EIATTR_KPARAM_INFO
	.align		4
.L_21:
        /*0068*/ 	.byte	0x04, 0x17
        /*006a*/ 	.short	(.L_23 - .L_22)
.L_22:
        /*006c*/ 	.word	0x00000000
        /*0070*/ 	.short	0x0004
        /*0072*/ 	.short	0x0020
        /*0074*/ 	.byte	0x00, 0xf5, 0x21, 0x00


	//----- nvinfo : EIATTR_KPARAM_INFO
	.align		4
.L_23:
        /*0078*/ 	.byte	0x04, 0x17
        /*007a*/ 	.short	(.L_25 - .L_24)
.L_24:
        /*007c*/ 	.word	0x00000000
        /*0080*/ 	.short	0x0003
        /*0082*/ 	.short	0x0018
        /*0084*/ 	.byte	0x00, 0xf5, 0x21, 0x00


	//----- nvinfo : EIATTR_KPARAM_INFO
	.align		4
.L_25:
        /*0088*/ 	.byte	0x04, 0x17
        /*008a*/ 	.short	(.L_27 - .L_26)
.L_26:
        /*008c*/ 	.word	0x00000000
        /*0090*/ 	.short	0x0002
        /*0092*/ 	.short	0x0010
        /*0094*/ 	.byte	0x00, 0xf5, 0x21, 0x00


	//----- nvinfo : EIATTR_KPARAM_INFO
	.align		4
.L_27:
        /*0098*/ 	.byte	0x04, 0x17
        /*009a*/ 	.short	(.L_29 - .L_28)
.L_28:
        /*009c*/ 	.word	0x00000000
        /*00a0*/ 	.short	0x0001
        /*00a2*/ 	.short	0x0008
        /*00a4*/ 	.byte	0x00, 0xf5, 0x21, 0x00


	//----- nvinfo : EIATTR_KPARAM_INFO
	.align		4
.L_29:
        /*00a8*/ 	.byte	0x04, 0x17
        /*00aa*/ 	.short	(.L_31 - .L_30)
.L_30:
        /*00ac*/ 	.word	0x00000000
        /*00b0*/ 	.short	0x0000
        /*00b2*/ 	.short	0x0000
        /*00b4*/ 	.byte	0x00, 0xf5, 0x21, 0x00


	//----- nvinfo : EIATTR_SPARSE_MMA_MASK
	.align		4
.L_31:
        /*00b8*/ 	.byte	0x03, 0x50
        /*00ba*/ 	.short	0x0000


	//----- nvinfo : EIATTR_MAXREG_COUNT
	.align		4
        /*00bc*/ 	.byte	0x03, 0x1b
        /*00be*/ 	.short	0x00ff


	//----- nvinfo : EIATTR_NUM_BARRIERS
	.align		4
        /*00c0*/ 	.byte	0x02, 0x4c
        /*00c2*/ 	.byte	0x01
	.zero		1


	//----- nvinfo : EIATTR_MERCURY_ISA_VERSION
	.align		4
        /*00c4*/ 	.byte	0x03, 0x5f
        /*00c6*/ 	.short	0x0101


	//----- nvinfo : EIATTR_COOP_GROUP_MASK_REGIDS
	.align		4
        /*00c8*/ 	.byte	0x04, 0x29
        /*00ca*/ 	.short	(.L_33 - .L_32)


	//   ....[0]....
.L_32:
        /*00cc*/ 	.word	0xffffffff


	//   ....[1]....
        /*00d0*/ 	.word	0xffffffff


	//   ....[2]....
        /*00d4*/ 	.word	0xffffffff


	//   ....[3]....
        /*00d8*/ 	.word	0xffffffff


	//   ....[4]....
        /*00dc*/ 	.word	0xffffffff


	//   ....[5]....
        /*00e0*/ 	.word	0xffffffff


	//   ....[6]....
        /*00e4*/ 	.word	0xffffffff


	//   ....[7]....
        /*00e8*/ 	.word	0xffffffff


	//   ....[8]....
        /*00ec*/ 	.word	0xffffffff


	//   ....[9]....
        /*00f0*/ 	.word	0xffffffff


	//   ....[10]....
        /*00f4*/ 	.word	0xffffffff


	//   ....[11]....
        /*00f8*/ 	.word	0xffffffff


	//   ....[12]....
        /*00fc*/ 	.word	0x0500000c


	//   ....[13]....
        /*0100*/ 	.word	0x0500000c


	//   ....[14]....
        /*0104*/ 	.word	0x0500000c


	//   ....[15]....
        /*0108*/ 	.word	0x0500000c


	//   ....[16]....
        /*010c*/ 	.word	0x0500000c


	//   ....[17]....
        /*0110*/ 	.word	0x0500000c


	//   ....[18]....
        /*0114*/ 	.word	0x0500000c


	//   ....[19]....
        /*0118*/ 	.word	0x0500000c


	//   ....[20]....
        /*011c*/ 	.word	0x0500000c


	//   ....[21]....
        /*0120*/ 	.word	0x0500000c


	//   ....[22]....
        /*0124*/ 	.word	0x0500000c


	//   ....[23]....
        /*0128*/ 	.word	0x0500000c


	//----- nvinfo : EIATTR_COOP_GROUP_INSTR_OFFSETS
	.align		4
.L_33:
        /*012c*/ 	.byte	0x04, 0x28
        /*012e*/ 	.short	(.L_35 - .L_34)


	//   ....[0]....
.L_34:
        /*0130*/ 	.word	0x00002150


	//   ....[1]....
        /*0134*/ 	.word	0x00002170


	//   ....[2]....
        /*0138*/ 	.word	0x00002190


	//   ....[3]....
        /*013c*/ 	.word	0x000021b0


	//   ....[4]....
        /*0140*/ 	.word	0x000021d0


	//   ....[5]....
        /*0144*/ 	.word	0x000022f0


	//   ....[6]....
        /*0148*/ 	.word	0x00002460


	//   ....[7]....
        /*014c*/ 	.word	0x00002480


	//   ....[8]....
        /*0150*/ 	.word	0x000024a0


	//   ....[9]....
        /*0154*/ 	.word	0x000024c0


	//   ....[10]....
        /*0158*/ 	.word	0x000024e0


	//   ....[11]....
        /*015c*/ 	.word	0x00002500


	//   ....[12]....
        /*0160*/ 	.word	0x00003130


	//   ....[13]....
        /*0164*/ 	.word	0x000031c0


	//   ....[14]....
        /*0168*/ 	.word	0x00003230


	//   ....[15]....
        /*016c*/ 	.word	0x000032a0


	//   ....[16]....
        /*0170*/ 	.word	0x00003310


	//   ....[17]....
        /*0174*/ 	.word	0x000033a0


	//   ....[18]....
        /*0178*/ 	.word	0x00003450


	//   ....[19]....
        /*017c*/ 	.word	0x00003500


	//   ....[20]....
        /*0180*/ 	.word	0x00003570


	//   ....[21]....
        /*0184*/ 	.word	0x000035e0


	//   ....[22]....
        /*0188*/ 	.word	0x00003650


	//   ....[23]....
        /*018c*/ 	.word	0x000036b0


	//----- nvinfo : EIATTR_VRC_CTA_INIT_COUNT
	.align		4
.L_35:
        /*0190*/ 	.byte	0x02, 0x4a
	.zero		1
	.zero		1


	//----- nvinfo : EIATTR_EXIT_INSTR_OFFSETS
	.align		4
        /*0194*/ 	.byte	0x04, 0x1c
        /*0196*/ 	.short	(.L_37 - .L_36)


	//   ....[0]....
.L_36:
        /*0198*/ 	.word	0x00000060


	//   ....[1]....
        /*019c*/ 	.word	0x000030c0


	//----- nvinfo : EIATTR_CRS_STACK_SIZE
	.align		4
.L_37:
        /*01a0*/ 	.byte	0x04, 0x1e
        /*01a2*/ 	.short	(.L_39 - .L_38)
.L_38:
        /*01a4*/ 	.word	0x00000000


	//----- nvinfo : EIATTR_CBANK_PARAM_SIZE
	.align		4
.L_39:
        /*01a8*/ 	.byte	0x03, 0x19
        /*01aa*/ 	.short	0x0044


	//----- nvinfo : EIATTR_PARAM_CBANK
	.align		4
        /*01ac*/ 	.byte	0x04, 0x0a
        /*01ae*/ 	.short	(.L_41 - .L_40)
	.align		4
.L_40:
        /*01b0*/ 	.word	index@(.nv.constant0._Z19flashattn_kernel_v3ILi512ELi32ELi32EEvPKfS1_S1_PfS2_S2_iiiif)
        /*01b4*/ 	.short	0x0380
        /*01b6*/ 	.short	0x0044


	//----- nvinfo : EIATTR_SW_WAR
	.align		4
.L_41:
        /*01b8*/ 	.byte	0x04, 0x36
        /*01ba*/ 	.short	(.L_43 - .L_42)
.L_42:
        /*01bc*/ 	.word	0x00000008
.L_43:


//--------------------- .nv.callgraph             --------------------------
	.section	.nv.callgraph,"",@"SHT_CUDA_CALLGRAPH"
	.align	4
	.sectionentsize	8
	.align		4
        /*0000*/ 	.word	0x00000000
	.align		4
        /*0004*/ 	.word	0xffffffff
	.align		4
        /*0008*/ 	.word	0x00000000
	.align		4
        /*000c*/ 	.word	0xfffffffe
	.align		4
        /*0010*/ 	.word	0x00000000
	.align		4
        /*0014*/ 	.word	0xfffffffd
	.align		4
        /*0018*/ 	.word	0x00000000
	.align		4
        /*001c*/ 	.word	0xfffffffc


//--------------------- .text._Z19flashattn_kernel_v3ILi512ELi32ELi32EEvPKfS1_S1_PfS2_S2_iiiif --------------------------
	.section	.text._Z19flashattn_kernel_v3ILi512ELi32ELi32EEvPKfS1_S1_PfS2_S2_iiiif,"ax",@progbits
	.align	128
        .global         _Z19flashattn_kernel_v3ILi512ELi32ELi32EEvPKfS1_S1_PfS2_S2_iiiif
        .type           _Z19flashattn_kernel_v3ILi512ELi32ELi32EEvPKfS1_S1_PfS2_S2_iiiif,@function
        .size           _Z19flashattn_kernel_v3ILi512ELi32ELi32EEvPKfS1_S1_PfS2_S2_iiiif,(.L_x_74 - _Z19flashattn_kernel_v3ILi512ELi32ELi32EEvPKfS1_S1_PfS2_S2_iiiif)
        .other          _Z19flashattn_kernel_v3ILi512ELi32ELi32EEvPKfS1_S1_PfS2_S2_iiiif,@"STO_CUDA_ENTRY STV_DEFAULT"
_Z19flashattn_kernel_v3ILi512ELi32ELi32EEvPKfS1_S1_PfS2_S2_iiiif:
.text._Z19flashattn_kernel_v3ILi512ELi32ELi32EEvPKfS1_S1_PfS2_S2_iiiif:
[----:B------:R-:W-:Y:S01]  /*0000*/  LDC R1, c[0x0][0x37c] ;  /* 0x0000df00ff017b82 */ /* 0x000fe20000000800 */
[----:B------:R-:W0:Y:S07]  /*0010*/  LDCU UR8, c[0x0][0x3b8] ;  /* 0x00007700ff0877ac */ /* 0x000e2e0008000800 */
[----:B------:R-:W1:Y:S08]  /*0020*/  S2UR UR6, SR_CTAID.X ;  /* 0x00000000000679c3 */ /* 0x000e700000002500 */
[----:B------:R-:W2:Y:S01]  /*0030*/  S2UR UR7, SR_CTAID.Y ;  /* 0x00000000000779c3 */ /* 0x000ea20000002600 */
[----:B0-----:R-:W-:-:S06]  /*0040*/  UISETP.GE.AND UP0, UPT, UR8, 0x1, UPT ;  /* 0x000000010800788c */ /* 0x001fcc000bf06270 */
[----:B------:R-:W-:-:S13]  /*0050*/  PLOP3.LUT P0, PT, PT, PT, UP0, 0x80, 0x8 ;  /* 0x000000000008781c */ /* 0x000fda0003f0f008 */
[----:B-12---:R-:W-:Y:S05]  /*0060*/  @!P0 EXIT ;  /* 0x000000000000894d */ /* 0x006fea0003800000 */
[----:B------:R-:W0:Y:S01]  /*0070*/  S2R R40, SR_TID.X ;  /* 0x0000000000287919 */ /* 0x000e220000002100 */
[----:B------:R-:W1:Y:S01]  /*0080*/  S2UR UR5, SR_CgaCtaId ;  /* 0x00000000000579c3 */ /* 0x000e620000008800 */
[----:B------:R-:W2:Y:S01]  /*0090*/  LDCU UR9, c[0x0][0x3bc] ;  /* 0x00007780ff0977ac */ /* 0x000ea20008000800 */
[----:B------:R-:W-:Y:S01]  /*00a0*/  UMOV UR4, 0x400 ;  /* 0x0000040000047882 */ /* 0x000fe20000000000 */
[----:B------:R-:W3:Y:S01]  /*00b0*/  LDCU.64 UR12, c[0x0][0x358] ;  /* 0x00006b00ff0c77ac */ /* 0x000ee20008000a00 */
[----:B-1----:R-:W-:Y:S01]  /*00c0*/  ULEA UR4, UR5, UR4, 0x18 ;  /* 0x0000000405047291 */ /* 0x002fe2000f8ec0ff */
[----:B------:R-:W1:Y:S03]  /*00d0*/  LDCU UR5, c[0x0][0x3b4] ;  /* 0x00007680ff0577ac */ /* 0x000e660008000800 */
[----:B--2---:R-:W-:Y:S01]  /*00e0*/  ULEA UR4, UR9, UR4, 0x7 ;  /* 0x0000000409047291 */ /* 0x004fe2000f8e38ff */
[----:B0-----:R-:W-:-:S04]  /*00f0*/  LOP3.LUT R42, R40, 0x1f, RZ, 0xc0, !PT ;  /* 0x0000001f282a7812 */ /* 0x001fc800078ec0ff */
[----:B------:R-:W-:Y:S02]  /*0100*/  LOP3.LUT R43, RZ, R42, RZ, 0x33, !PT ;  /* 0x0000002aff2b7212 */ /* 0x000fe400078e33ff */
[----:B------:R-:W-:-:S03]  /*0110*/  MOV R41, UR4 ;  /* 0x0000000400297c02 */ /* 0x000fc60008000f00 */
[----:B------:R-:W-:Y:S01]  /*0120*/  VIADD R43, R43, UR9 ;  /* 0x000000092b2b7c36 */ /* 0x000fe20008000000 */
[----:B------:R-:W-:Y:S02]  /*0130*/  R2UR UR4, R41 ;  /* 0x00000000290472ca */ /* 0x000fe400000e0000 */
[----:B------:R-:W-:Y:S01]  /*0140*/  LEA R44, R40, R41, 0x2 ;  /* 0x00000029282c7211 */ /* 0x000fe200078e10ff */
[----:B-1----:R-:W-:Y:S01]  /*0150*/  UIMAD UR5, UR6, UR5, UR7 ;  /* 0x00000005060572a4 */ /* 0x002fe2000f8e0207 */
[----:B------:R-:W-:-:S03]  /*0160*/  LEA.HI R45, R43, 0x1, RZ, 0x1b ;  /* 0x000000012b2d7811 */ /* 0x000fc600078fd8ff */
[----:B------:R-:W-:Y:S01]  /*0170*/  UIMAD UR5, UR5, UR8, URZ ;  /* 0x00000008050572a4 */ /* 0x000fe2000f8e02ff */
[----:B------:R-:W-:-:S05]  /*0180*/  LOP3.LUT R45, R45, 0xffffff8, RZ, 0xc0, !PT ;  /* 0x0ffffff82d2d7812 */ /* 0x000fca00078ec0ff */
[----:B------:R-:W-:Y:S02]  /*0190*/  ULEA UR15, UR9, UR4, 0x8 ;  /* 0x00000004090f7291 */ /* 0x000fe4000f8e40ff */
[----:B------:R-:W-:-:S03]  /*01a0*/  ULEA UR6, UR9, UR4, 0x7 ;  /* 0x0000000409067291 */ /* 0x000fc6000f8e38ff */
[----:B---3--:R-:W-:-:S09]  /*01b0*/  UMOV UR4, URZ ;  /* 0x000000ff00047c82 */ /* 0x008fd20008000000 */
.L_x_43:
[----:B0-----:R-:W0:Y:S01]  /*01c0*/  LDCU UR7, c[0x0][0x3bc] ;  /* 0x00007780ff0777ac */ /* 0x001e220008000800 */
[----:B------:R-:W-:Y:S01]  /*01d0*/  BSSY.RECONVERGENT B0, `(.L_x_0) ;  /* 0x00000db000007945 */ /* 0x000fe20003800200 */
[----:B------:R-:W-:Y:S02]  /*01e0*/  USHF.L.U32 UR9, UR4, 0x5, URZ ;  /* 0x0000000504097899 */ /* 0x000fe400080006ff */
[----:B0-----:R-:W-:-:S06]  /*01f0*/  USHF.L.U32 UR11, UR7, 0x5, URZ ;  /* 0x00000005070b7899 */ /* 0x001fcc00080006ff */
[----:B------:R-:W-:-:S13]  /*0200*/  ISETP.GE.AND P0, PT, R40, UR11, PT ;  /* 0x0000000b28007c0c */ /* 0x000fda000bf06270 */
[----:B-1--4-:R-:W-:Y:S05]  /*0210*/  @P0 BRA `(.L_x_1) ;  /* 0x0000000c00580947 */ /* 0x012fea0003800000 */
[-C--:B------:R-:W-:Y:S01]  /*0220*/  LOP3.LUT R0, RZ, R40.reuse, RZ, 0x33, !PT ;  /* 0x00000028ff007212 */ /* 0x080fe200078e33ff */
[----:B------:R-:W-:Y:S01]  /*0230*/  BSSY.RECONVERGENT B1, `(.L_x_2) ;  /* 0x0000022000017945 */ /* 0x000fe20003800200 */
[----:B------:R-:W-:-:S03]  /*0240*/  MOV R4, R40 ;  /* 0x0000002800047202 */ /* 0x000fc60000000f00 */
[----:B------:R-:W-:-:S05]  /*0250*/  VIADD R0, R0, UR11 ;  /* 0x0000000b00007c36 */ /* 0x000fca0008000000 */
[C---:B------:R-:W-:Y:S02]  /*0260*/  LEA.HI R2, R0.reuse, 0x1, RZ, 0x17 ;  /* 0x0000000100027811 */ /* 0x040fe400078fb8ff */
[----:B------:R-:W-:Y:S02]  /*0270*/  ISETP.GE.U32.AND P1, PT, R0, 0x600, PT ;  /* 0x000006000000780c */ /* 0x000fe40003f26070 */
[----:B------:R-:W-:-:S13]  /*0280*/  LOP3.LUT P0, R8, R2, 0x3, RZ, 0xc0, !PT ;  /* 0x0000000302087812 */ /* 0x000fda000780c0ff */
[----:B------:R-:W-:Y:S05]  /*0290*/  @!P0 BRA `(.L_x_3) ;  /* 0x00000000006c8947 */ /* 0x000fea0003800000 */
[----:B------:R-:W0:Y:S08]  /*02a0*/  LDC R9, c[0x0][0x3bc] ;  /* 0x0000ef00ff097b82 */ /* 0x000e300000000800 */
[----:B------:R-:W1:Y:S08]  /*02b0*/  LDC.64 R2, c[0x0][0x388] ;  /* 0x0000e200ff027b82 */ /* 0x000e700000000a00 */
[----:B------:R-:W2:Y:S01]  /*02c0*/  LDC.64 R4, c[0x0][0x390] ;  /* 0x0000e400ff047b82 */ /* 0x000ea20000000a00 */
[----:B0-----:R-:W-:-:S04]  /*02d0*/  IMAD R0, R9, UR5, RZ ;  /* 0x0000000509007c24 */ /* 0x001fc8000f8e02ff */
[----:B------:R-:W-:-:S04]  /*02e0*/  IMAD R7, R9, UR9, R0 ;  /* 0x0000000909077c24 */ /* 0x000fc8000f8e0200 */
[----:B------:R-:W-:-:S04]  /*02f0*/  IMAD.IADD R7, R7, 0x1, R40 ;  /* 0x0000000107077824 */ /* 0x000fc800078e0228 */
[----:B-1----:R-:W-:-:S04]  /*0300*/  IMAD.WIDE R2, R7, 0x4, R2 ;  /* 0x0000000407027825 */ /* 0x002fc800078e0202 */
[----:B--2---:R-:W-:Y:S02]  /*0310*/  IMAD.WIDE R6, R7, 0x4, R4 ;  /* 0x0000000407067825 */ /* 0x004fe400078e0204 */
[----:B------:R-:W2:Y:S04]  /*0320*/  LDG.E R5, desc[UR12][R2.64] ;  /* 0x0000000c02057981 */ /* 0x000ea8000c1e1900 */
[----:B------:R-:W3:Y:S01]  /*0330*/  LDG.E R0, desc[UR12][R6.64] ;  /* 0x0000000c06007981 */ /* 0x000ee2000c1e1900 */
[----:B------:R-:W-:Y:S01]  /*0340*/  LEA R9, R9, R44, 0x7 ;  /* 0x0000002c09097211 */ /* 0x000fe200078e38ff */
[----:B------:R-:W-:Y:S01]  /*0350*/  VIADD R4, R40, 0x200 ;  /* 0x0000020028047836 */ /* 0x000fe20000000000 */
[----:B------:R-:W-:Y:S01]  /*0360*/  ISETP.NE.AND P0, PT, R8, 0x1, PT ;  /* 0x000000010800780c */ /* 0x000fe20003f05270 */
[----:B--2---:R0:W-:Y:S04]  /*0370*/  STS [R44], R5 ;  /* 0x000000052c007388 */ /* 0x0041e80000000800 */
[----:B---3--:R0:W-:Y:S08]  /*0380*/  STS [R9], R0 ;  /* 0x0000000009007388 */ /* 0x0081f00000000800 */
[----:B------:R-:W-:Y:S05]  /*0390*/  @!P0 BRA `(.L_x_3) ;  /* 0x00000000002c8947 */ /* 0x000fea0003800000 */
[----:B------:R-:W-:Y:S01]  /*03a0*/  ISETP.NE.AND P0, PT, R8, 0x2, PT ;  /* 0x000000020800780c */ /* 0x000fe20003f05270 */
[----:B0-----:R-:W2:Y:S04]  /*03b0*/  LDG.E R5, desc[UR12][R2.64+0x800] ;  /* 0x0008000c02057981 */ /* 0x001ea8000c1e1900 */
[----:B------:R-:W3:Y:S08]  /*03c0*/  LDG.E R0, desc[UR12][R6.64+0x800] ;  /* 0x0008000c06007981 */ /* 0x000ef0000c1e1900 */
[----:B------:R-:W4:Y:S04]  /*03d0*/  @P0 LDG.E R11, desc[UR12][R2.64+0x1000] ;  /* 0x0010000c020b0981 */ /* 0x000f28000c1e1900 */
[----:B------:R-:W5:Y:S01]  /*03e0*/  @P0 LDG.E R8, desc[UR12][R6.64+0x1000] ;  /* 0x0010000c06080981 */ /* 0x000f62000c1e1900 */
[----:B------:R-:W-:-:S02]  /*03f0*/  LOP3.LUT R4, R40, 0x400, RZ, 0xfc, !PT ;  /* 0x0000040028047812 */ /* 0x000fc400078efcff */
[----:B------:R-:W-:Y:S01]  /*0400*/  @P0 IADD3 R4, PT, PT, R40, 0x600, RZ ;  /* 0x0000060028040810 */ /* 0x000fe20007ffe0ff */
[----:B--2---:R1:W-:Y:S04]  /*0410*/  STS [R44+0x800], R5 ;  /* 0x000800052c007388 */ /* 0x0043e80000000800 */
[----:B---3--:R1:W-:Y:S04]  /*0420*/  STS [R9+0x800], R0 ;  /* 0x0008000009007388 */ /* 0x0083e80000000800 */
[----:B----4-:R1:W-:Y:S04]  /*0430*/  @P0 STS [R44+0x1000], R11 ;  /* 0x0010000b2c000388 */ /* 0x0103e80000000800 */
[----:B-----5:R1:W-:Y:S02]  /*0440*/  @P0 STS [R9+0x1000], R8 ;  /* 0x0010000809000388 */ /* 0x0203e40000000800 */
.L_x_3:
[----:B------:R-:W-:Y:S05]  /*0450*/  BSYNC.RECONVERGENT B1 ;  /* 0x0000000000017941 */ /* 0x000fea0003800200 */
.L_x_2:
[----:B------:R-:W-:Y:S05]  /*0460*/  @!P1 BRA `(.L_x_1) ;  /* 0x0000000800c49947 */ /* 0x000fea0003800000 */
[----:B------:R-:W2:Y:S01]  /*0470*/  S2UR UR8, SR_CgaCtaId ;  /* 0x00000000000879c3 */ /* 0x000ea20000008800 */
[----:B------:R-:W3:Y:S01]  /*0480*/  LDCU UR10, c[0x0][0x3bc] ;  /* 0x00007780ff0a77ac */ /* 0x000ee20008000800 */
[----:B01----:R-:W-:Y:S01]  /*0490*/  IADD3 R0, PT, PT, -R4, UR11, RZ ;  /* 0x0000000b04007c10 */ /* 0x003fe2000fffe1ff */
[----:B------:R-:W-:Y:S01]  /*04a0*/  BSSY.RECONVERGENT B1, `(.L_x_4) ;  /* 0x0000066000017945 */ /* 0x000fe20003800200 */
[----:B------:R-:W-:Y:S01]  /*04b0*/  PLOP3.LUT P0, PT, PT, PT, PT, 0x80, 0x8 ;  /* 0x000000000008781c */ /* 0x000fe20003f0f070 */
[----:B------:R-:W-:Y:S01]  /*04c0*/  UMOV UR7, 0x400 ;  /* 0x0000040000077882 */ /* 0x000fe20000000000 */
[----:B------:R-:W-:Y:S02]  /*04d0*/  ISETP.GT.AND P1, PT, R0, 0x1800, PT ;  /* 0x000018000000780c */ /* 0x000fe40003f24270 */
[----:B---3--:R-:W-:Y:S01]  /*04e0*/  MOV R3, UR10 ;  /* 0x0000000a00037c02 */ /* 0x008fe20008000f00 */
[----:B--2---:R-:W-:Y:S02]  /*04f0*/  ULEA UR7, UR8, UR7, 0x18 ;  /* 0x0000000708077291 */ /* 0x004fe4000f8ec0ff */
[----:B------:R-:W-:-:S02]  /*0500*/  UIADD3 UR8, UPT, UPT, UR5, UR9, URZ ;  /* 0x0000000905087290 */ /* 0x000fc4000fffe0ff */
[----:B------:R-:W-:Y:S02]  /*0510*/  ULEA UR14, UR10, UR7, 0x7 ;  /* 0x000000070a0e7291 */ /* 0x000fe4000f8e38ff */
[----:B------:R-:W-:Y:S02]  /*0520*/  ULEA UR7, UR10, UR7, 0x8 ;  /* 0x000000070a077291 */ /* 0x000fe4000f8e40ff */
[----:B------:R-:W-:Y:S02]  /*0530*/  IMAD R3, R3, UR8, R4 ;  /* 0x0000000803037c24 */ /* 0x000fe4000f8e0204 */
[----:B------:R-:W-:Y:S02]  /*0540*/  IMAD.U32 R41, RZ, RZ, UR14 ;  /* 0x0000000eff297e24 */ /* 0x000fe4000f8e00ff */
[C---:B------:R-:W-:Y:S02]  /*0550*/  LEA R0, R4.reuse, UR7, 0x2 ;  /* 0x0000000704007c11 */ /* 0x040fe4000f8e10ff */
[----:B------:R-:W-:-:S02]  /*0560*/  IMAD R2, R4, 0x4, R41 ;  /* 0x0000000404027824 */ /* 0x000fc400078e0229 */
[----:B------:R-:W-:Y:S02]  /*0570*/  IADD3 R0, PT, PT, R0, 0x1000, RZ ;  /* 0x0000100000007810 */ /* 0x000fe40007ffe0ff */
[----:B------:R-:W-:Y:S01]  /*0580*/  VIADD R2, R2, 0x1000 ;  /* 0x0000100002027836 */ /* 0x000fe20000000000 */
[----:B------:R-:W-:Y:S06]  /*0590*/  @!P1 BRA `(.L_x_5) ;  /* 0x0000000400589947 */ /* 0x000fec0003800000 */
[----:B------:R-:W-:Y:S02]  /*05a0*/  MOV R5, UR11 ;  /* 0x0000000b00057c02 */ /* 0x000fe40008000f00 */
[----:B------:R-:W-:-:S03]  /*05b0*/  PLOP3.LUT P0, PT, PT, PT, PT, 0x8, 0x80 ;  /* 0x000000000080781c */ /* 0x000fc60003f0e170 */
[----:B------:R-:W-:-:S10]  /*05c0*/  VIADD R5, R5, 0xffffe800 ;  /* 0xffffe80005057836 */ /* 0x000fd40000000000 */
.L_x_6:
[----:B------:R-:W0:Y:S01]  /*05d0*/  LDC.64 R10, c[0x0][0x388] ;  /* 0x0000e200ff0a7b82 */ /* 0x000e220000000a00 */
[----:B------:R-:W-:-:S07]  /*05e0*/  IADD3 R7, PT, PT, R3, 0x800, RZ ;  /* 0x0000080003077810 */ /* 0x000fce0007ffe0ff */
[----:B------:R-:W1:Y:S01]  /*05f0*/  LDC.64 R8, c[0x0][0x390] ;  /* 0x0000e400ff087b82 */ /* 0x000e620000000a00 */
[C---:B------:R-:W-:Y:S01]  /*0600*/  VIADD R15, R3.reuse, 0x1000 ;  /* 0x00001000030f7836 */ /* 0x040fe20000000000 */
[C---:B------:R-:W-:Y:S01]  /*0610*/  IADD3 R57, PT, PT, R3.reuse, 0x1800, RZ ;  /* 0x0000180003397810 */ /* 0x040fe20007ffe0ff */
[----:B0-----:R-:W-:-:S05]  /*0620*/  IMAD.WIDE R12, R3, 0x4, R10 ;  /* 0x00000004030c7825 */ /* 0x001fca00078e020a */
[----:B------:R-:W2:Y:S01]  /*0630*/  LDG.E R17, desc[UR12][R12.64] ;  /* 0x0000000c0c117981 */ /* 0x000ea2000c1e1900 */
[----:B-1----:R-:W-:-:S03]  /*0640*/  IMAD.WIDE R36, R3, 0x4, R8 ;  /* 0x0000000403247825 */ /* 0x002fc600078e0208 */
[----:B------:R-:W3:Y:S04]  /*0650*/  LDG.E R21, desc[UR12][R12.64+0x800] ;  /* 0x0008000c0c157981 */ /* 0x000ee8000c1e1900 */
[----:B------:R-:W4:Y:S01]  /*0660*/  LDG.E R35, desc[UR12][R36.64] ;  /* 0x0000000c24237981 */ /* 0x000f22000c1e1900 */
[----:B------:R-:W-:-:S03]  /*0670*/  IMAD.WIDE R38, R7, 0x4, R10 ;  /* 0x0000000407267825 */ /* 0x000fc600078e020a */
[----:B------:R-:W5:Y:S01]  /*0680*/  LDG.E R33, desc[UR12][R36.64+0x800] ;  /* 0x0008000c24217981 */ /* 0x000f62000c1e1900 */
[----:B------:R-:W-:-:S03]  /*0690*/  IMAD.WIDE R6, R7, 0x4, R8 ;  /* 0x0000000407067825 */ /* 0x000fc600078e0208 */
[----:B------:R-:W5:Y:S04]  /*06a0*/  LDG.E R19, desc[UR12][R12.64+0x1000] ;  /* 0x0010000c0c137981 */ /* 0x000f68000c1e1900 */
[----:B------:R-:W5:Y:S04]  /*06b0*/  LDG.E R31, desc[UR12][R36.64+0x1000] ;  /* 0x0010000c241f7981 */ /* 0x000f68000c1e1900 */
[----:B------:R0:W5:Y:S04]  /*06c0*/  LDG.E R23, desc[UR12][R12.64+0x1800] ;  /* 0x0018000c0c177981 */ /* 0x000168000c1e1900 */
[----:B------:R-:W5:Y:S04]  /*06d0*/  LDG.E R47, desc[UR12][R36.64+0x1800] ;  /* 0x0018000c242f7981 */ /* 0x000f68000c1e1900 */
[----:B------:R-:W5:Y:S01]  /*06e0*/  LDG.E R29, desc[UR12][R38.64] ;  /* 0x0000000c261d7981 */ /* 0x000f62000c1e1900 */
[----:B0-----:R-:W-:-:S03]  /*06f0*/  IMAD.WIDE R12, R15, 0x4, R10 ;  /* 0x000000040f0c7825 */ /* 0x001fc600078e020a */
[----:B------:R-:W5:Y:S01]  /*0700*/  LDG.E R49, desc[UR12][R6.64] ;  /* 0x0000000c06317981 */ /* 0x000f62000c1e1900 */
[----:B------:R-:W-:-:S03]  /*0710*/  IMAD.WIDE R14, R15, 0x4, R8 ;  /* 0x000000040f0e7825 */ /* 0x000fc600078e0208 */
[----:B------:R-:W5:Y:S04]  /*0720*/  LDG.E R27, desc[UR12][R38.64+0x800] ;  /* 0x0008000c261b7981 */ /* 0x000f68000c1e1900 */
[----:B------:R-:W5:Y:S01]  /*0730*/  LDG.E R51, desc[UR12][R6.64+0x800] ;  /* 0x0008000c06337981 */ /* 0x000f62000c1e1900 */
[----:B------:R-:W-:-:S03]  /*0740*/  IMAD.WIDE R10, R57, 0x4, R10 ;  /* 0x00000004390a7825 */ /* 0x000fc600078e020a */
[----:B------:R-:W5:Y:S01]  /*0750*/  LDG.E R25, desc[UR12][R38.64+0x1000] ;  /* 0x0010000c26197981 */ /* 0x000f62000c1e1900 */
[----:B------:R-:W-:-:S03]  /*0760*/  IMAD.WIDE R8, R57, 0x4, R8 ;  /* 0x0000000439087825 */ /* 0x000fc600078e0208 */
[----:B------:R-:W5:Y:S04]  /*0770*/  LDG.E R53, desc[UR12][R6.64+0x1000] ;  /* 0x0010000c06357981 */ /* 0x000f68000c1e1900 */
        /* <DEDUP_REMOVED lines=17> */
[----:B------:R-:W5:Y:S01]  /*0890*/  LDG.E R34, desc[UR12][R8.64+0x1800] ;  /* 0x0018000c08227981 */ /* 0x000f62000c1e1900 */
[----:B------:R-:W-:-:S05]  /*08a0*/  VIADD R4, R4, 0x2000 ;  /* 0x0000200004047836 */ /* 0x000fca0000000000 */
[----:B------:R-:W-:Y:S02]  /*08b0*/  ISETP.GE.AND P1, PT, R4, R5, PT ;  /* 0x000000050400720c */ /* 0x000fe40003f26270 */
[----:B------:R-:W-:Y:S01]  /*08c0*/  IADD3 R3, PT, PT, R3, 0x2000, RZ ;  /* 0x0000200003037810 */ /* 0x000fe20007ffe0ff */
[----:B--2---:R-:W-:Y:S04]  /*08d0*/  STS [R2+-0x1000], R17 ;  /* 0xfff0001102007388 */ /* 0x004fe80000000800 */
[----:B----4-:R-:W-:Y:S04]  /*08e0*/  STS [R0+-0x1000], R35 ;  /* 0xfff0002300007388 */ /* 0x010fe80000000800 */
[----:B---3--:R-:W-:Y:S04]  /*08f0*/  STS [R2+-0x800], R21 ;  /* 0xfff8001502007388 */ /* 0x008fe80000000800 */
[----:B-----5:R-:W-:Y:S04]  /*0900*/  STS [R0+-0x800], R33 ;  /* 0xfff8002100007388 */ /* 0x020fe80000000800 */
[----:B------:R-:W-:Y:S04]  /*0910*/  STS [R2], R19 ;  /* 0x0000001302007388 */ /* 0x000fe80000000800 */
[----:B------:R-:W-:Y:S04]  /*0920*/  STS [R0], R31 ;  /* 0x0000001f00007388 */ /* 0x000fe80000000800 */
[----:B------:R-:W-:Y:S04]  /*0930*/  STS [R2+0x800], R23 ;  /* 0x0008001702007388 */ /* 0x000fe80000000800 */
        /* <DEDUP_REMOVED lines=23> */
[----:B------:R0:W-:Y:S04]  /*0ab0*/  STS [R2+0x6800], R32 ;  /* 0x0068002002007388 */ /* 0x0001e80000000800 */
[----:B------:R1:W-:Y:S01]  /*0ac0*/  STS [R0+0x6800], R34 ;  /* 0x0068002200007388 */ /* 0x0003e20000000800 */
[----:B0-----:R-:W-:Y:S01]  /*0ad0*/  VIADD R2, R2, 0x8000 ;  /* 0x0000800002027836 */ /* 0x001fe20000000000 */
[----:B-1----:R-:W-:Y:S01]  /*0ae0*/  IADD3 R0, PT, PT, R0, 0x8000, RZ ;  /* 0x0000800000007810 */ /* 0x002fe20007ffe0ff */
[----:B------:R-:W-:Y:S06]  /*0af0*/  @!P1 BRA `(.L_x_6) ;  /* 0xfffffff800b49947 */ /* 0x000fec000383ffff */
.L_x_5:
[----:B------:R-:W-:Y:S05]  /*0b00*/  BSYNC.RECONVERGENT B1 ;  /* 0x0000000000017941 */ /* 0x000fea0003800200 */
.L_x_4:
[----:B------:R-:W-:Y:S01]  /*0b10*/  IADD3 R5, PT, PT, -R4, UR11, RZ ;  /* 0x0000000b04057c10 */ /* 0x000fe2000fffe1ff */
[----:B------:R-:W-:Y:S03]  /*0b20*/  BSSY.RECONVERGENT B1, `(.L_x_7) ;  /* 0x000002f000017945 */ /* 0x000fe60003800200 */
[----:B------:R-:W-:-:S13]  /*0b30*/  ISETP.GT.AND P1, PT, R5, 0x800, PT ;  /* 0x000008000500780c */ /* 0x000fda0003f24270 */
[----:B------:R-:W-:Y:S05]  /*0b40*/  @!P1 BRA `(.L_x_8) ;  /* 0x0000000000b09947 */ /* 0x000fea0003800000 */
[----:B------:R-:W0:Y:S01]  /*0b50*/  LDC.64 R10, c[0x0][0x388] ;  /* 0x0000e200ff0a7b82 */ /* 0x000e220000000a00 */
[----:B------:R-:W-:-:S07]  /*0b60*/  VIADD R5, R3, 0x800 ;  /* 0x0000080003057836 */ /* 0x000fce0000000000 */
[----:B------:R-:W1:Y:S01]  /*0b70*/  LDC.64 R12, c[0x0][0x390] ;  /* 0x0000e400ff0c7b82 */ /* 0x000e620000000a00 */
[----:B0-----:R-:W-:-:S04]  /*0b80*/  IMAD.WIDE R6, R3, 0x4, R10 ;  /* 0x0000000403067825 */ /* 0x001fc800078e020a */
[----:B------:R-:W-:Y:S01]  /*0b90*/  IMAD.WIDE R10, R5, 0x4, R10 ;  /* 0x00000004050a7825 */ /* 0x000fe200078e020a */
[----:B------:R-:W2:Y:S03]  /*0ba0*/  LDG.E R17, desc[UR12][R6.64+0x800] ;  /* 0x0008000c06117981 */ /* 0x000ea6000c1e1900 */
[--C-:B-1----:R-:W-:Y:S01]  /*0bb0*/  IMAD.WIDE R8, R3, 0x4, R12.reuse ;  /* 0x0000000403087825 */ /* 0x102fe200078e020c */
[----:B------:R-:W3:Y:S03]  /*0bc0*/  LDG.E R21, desc[UR12][R6.64+0x1000] ;  /* 0x0010000c06157981 */ /* 0x000ee6000c1e1900 */
[----:B------:R-:W-:Y:S01]  /*0bd0*/  IMAD.WIDE R12, R5, 0x4, R12 ;  /* 0x00000004050c7825 */ /* 0x000fe200078e020c */
[----:B------:R-:W4:Y:S04]  /*0be0*/  LDG.E R15, desc[UR12][R8.64] ;  /* 0x0000000c080f7981 */ /* 0x000f28000c1e1900 */
[----:B------:R-:W5:Y:S04]  /*0bf0*/  LDG.E R5, desc[UR12][R6.64] ;  /* 0x0000000c06057981 */ /* 0x000f68000c1e1900 */
[----:B------:R-:W3:Y:S04]  /*0c00*/  LDG.E R19, desc[UR12][R8.64+0x800] ;  /* 0x0008000c08137981 */ /* 0x000ee8000c1e1900 */
        /* <DEDUP_REMOVED lines=10> */
[----:B------:R-:W3:Y:S01]  /*0cb0*/  LDG.E R49, desc[UR12][R12.64+0x1800] ;  /* 0x0018000c0c317981 */ /* 0x000ee2000c1e1900 */
[----:B------:R-:W-:Y:S01]  /*0cc0*/  PLOP3.LUT P0, PT, PT, PT, PT, 0x8, 0x80 ;  /* 0x000000000080781c */ /* 0x000fe20003f0e170 */
[----:B------:R-:W-:Y:S01]  /*0cd0*/  VIADD R3, R3, 0x1000 ;  /* 0x0000100003037836 */ /* 0x000fe20000000000 */
[----:B------:R-:W-:Y:S01]  /*0ce0*/  IADD3 R4, PT, PT, R4, 0x1000, RZ ;  /* 0x0000100004047810 */ /* 0x000fe20007ffe0ff */
[----:B-----5:R-:W-:Y:S04]  /*0cf0*/  STS [R2+-0x1000], R5 ;  /* 0xfff0000502007388 */ /* 0x020fe80000000800 */
[----:B----4-:R-:W-:Y:S04]  /*0d00*/  STS [R0+-0x1000], R15 ;  /* 0xfff0000f00007388 */ /* 0x010fe80000000800 */
[----:B--2---:R-:W-:Y:S04]  /*0d10*/  STS [R2+-0x800], R17 ;  /* 0xfff8001102007388 */ /* 0x004fe80000000800 */
[----:B---3--:R-:W-:Y:S04]  /*0d20*/  STS [R0+-0x800], R19 ;  /* 0xfff8001300007388 */ /* 0x008fe80000000800 */
        /* <DEDUP_REMOVED lines=12> */
[----:B0-----:R-:W-:Y:S01]  /*0df0*/  IADD3 R2, PT, PT, R2, 0x4000, RZ ;  /* 0x0000400002027810 */ /* 0x001fe20007ffe0ff */
[----:B-1----:R-:W-:-:S07]  /*0e00*/  VIADD R0, R0, 0x4000 ;  /* 0x0000400000007836 */ /* 0x002fce0000000000 */
.L_x_8:
[----:B------:R-:W-:Y:S05]  /*0e10*/  BSYNC.RECONVERGENT B1 ;  /* 0x0000000000017941 */ /* 0x000fea0003800200 */
.L_x_7:
[----:B------:R-:W-:-:S13]  /*0e20*/  ISETP.LT.OR P0, PT, R4, UR11, P0 ;  /* 0x0000000b04007c0c */ /* 0x000fda0008701670 */
[----:B------:R-:W-:Y:S05]  /*0e30*/  @!P0 BRA `(.L_x_1) ;  /* 0x0000000000508947 */ /* 0x000fea0003800000 */
[----:B------:R-:W0:Y:S08]  /*0e40*/  LDC.64 R4, c[0x0][0x388] ;  /* 0x0000e200ff047b82 */ /* 0x000e300000000a00 */
[----:B------:R-:W1:Y:S01]  /*0e50*/  LDC.64 R6, c[0x0][0x390] ;  /* 0x0000e400ff067b82 */ /* 0x000e620000000a00 */
[----:B0-----:R-:W-:-:S05]  /*0e60*/  IMAD.WIDE R4, R3, 0x4, R4 ;  /* 0x0000000403047825 */ /* 0x001fca00078e0204 */
[----:B------:R-:W2:Y:S01]  /*0e70*/  LDG.E R11, desc[UR12][R4.64+0x800] ;  /* 0x0008000c040b7981 */ /* 0x000ea2000c1e1900 */
[----:B-1----:R-:W-:-:S03]  /*0e80*/  IMAD.WIDE R6, R3, 0x4, R6 ;  /* 0x0000000403067825 */ /* 0x002fc600078e0206 */
[----:B------:R-:W3:Y:S04]  /*0e90*/  LDG.E R15, desc[UR12][R4.64+0x1000] ;  /* 0x0010000c040f7981 */ /* 0x000ee8000c1e1900 */
[----:B------:R-:W4:Y:S04]  /*0ea0*/  LDG.E R3, desc[UR12][R4.64] ;  /* 0x0000000c04037981 */ /* 0x000f28000c1e1900 */
[----:B------:R-:W5:Y:S04]  /*0eb0*/  LDG.E R9, desc[UR12][R6.64] ;  /* 0x0000000c06097981 */ /* 0x000f68000c1e1900 */
[----:B------:R-:W3:Y:S04]  /*0ec0*/  LDG.E R13, desc[UR12][R6.64+0x800] ;  /* 0x0008000c060d7981 */ /* 0x000ee8000c1e1900 */
[----:B------:R-:W3:Y:S04]  /*0ed0*/  LDG.E R17, desc[UR12][R6.64+0x1000] ;  /* 0x0010000c06117981 */ /* 0x000ee8000c1e1900 */
[----:B------:R-:W3:Y:S04]  /*0ee0*/  LDG.E R19, desc[UR12][R4.64+0x1800] ;  /* 0x0018000c04137981 */ /* 0x000ee8000c1e1900 */
[----:B------:R-:W3:Y:S04]  /*0ef0*/  LDG.E R21, desc[UR12][R6.64+0x1800] ;  /* 0x0018000c06157981 */ /* 0x000ee8000c1e1900 */
[----:B----4-:R4:W-:Y:S04]  /*0f00*/  STS [R2+-0x1000], R3 ;  /* 0xfff0000302007388 */ /* 0x0109e80000000800 */
[----:B-----5:R4:W-:Y:S04]  /*0f10*/  STS [R0+-0x1000], R9 ;  /* 0xfff0000900007388 */ /* 0x0209e80000000800 */
[----:B--2---:R4:W-:Y:S04]  /*0f20*/  STS [R2+-0x800], R11 ;  /* 0xfff8000b02007388 */ /* 0x0049e80000000800 */
[----:B---3--:R4:W-:Y:S04]  /*0f30*/  STS [R0+-0x800], R13 ;  /* 0xfff8000d00007388 */ /* 0x0089e80000000800 */
[----:B------:R4:W-:Y:S04]  /*0f40*/  STS [R2], R15 ;  /* 0x0000000f02007388 */ /* 0x0009e80000000800 */
[----:B------:R4:W-:Y:S04]  /*0f50*/  STS [R0], R17 ;  /* 0x0000001100007388 */ /* 0x0009e80000000800 */
[----:B------:R4:W-:Y:S04]  /*0f60*/  STS [R2+0x800], R19 ;  /* 0x0008001302007388 */ /* 0x0009e80000000800 */
[----:B------:R4:W-:Y:S02]  /*0f70*/  STS [R0+0x800], R21 ;  /* 0x0008001500007388 */ /* 0x0009e40000000800 */
.L_x_1:
[----:B------:R-:W-:Y:S05]  /*0f80*/  BSYNC.RECONVERGENT B0 ;  /* 0x0000000000007941 */ /* 0x000fea0003800200 */
.L_x_0:
[----:B------:R-:W2:Y:S02]  /*0f90*/  LDCU UR7, c[0x0][0x3b8] ;  /* 0x00007700ff0777ac */ /* 0x000ea40008000800 */
[----:B--2---:R-:W-:-:S04]  /*0fa0*/  UIADD3 UR7, UPT, UPT, UR7, 0x1f, URZ ;  /* 0x0000001f07077890 */ /* 0x004fc8000fffe0ff */
[----:B------:R-:W-:-:S04]  /*0fb0*/  USHF.R.S32.HI UR8, URZ, 0x1f, UR7 ;  /* 0x0000001fff087899 */ /* 0x000fc80008011407 */
[----:B------:R-:W-:-:S04]  /*0fc0*/  ULEA.HI UR8, UR8, UR7, URZ, 0x5 ;  /* 0x0000000708087291 */ /* 0x000fc8000f8f28ff */
[----:B------:R-:W-:-:S04]  /*0fd0*/  USHF.R.S32.HI UR14, URZ, 0x5, UR8 ;  /* 0x00000005ff0e7899 */ /* 0x000fc80008011408 */
[----:B------:R-:W-:Y:S01]  /*0fe0*/  UISETP.GE.AND UP0, UPT, UR4, UR14, UPT ;  /* 0x0000000e0400728c */ /* 0x000fe2000bf06270 */
[----:B------:R-:W-:Y:S08]  /*0ff0*/  BAR.SYNC.DEFER_BLOCKING 0x0 ;  /* 0x0000000000007b1d */ /* 0x000ff00000010000 */
[----:B------:R-:W-:Y:S05]  /*1000*/  BRA.U UP0, `(.L_x_9) ;  /* 0x0000002100007547 */ /* 0x000fea000b800000 */
[----:B------:R-:W-:-:S05]  /*1010*/  UMOV UR7, UR4 ;  /* 0x0000000400077c82 */ /* 0x000fca0008000000 */
.L_x_42:
[----:B------:R-:W2:Y:S01]  /*1020*/  LDCU UR8, c[0x0][0x3bc] ;  /* 0x00007780ff0877ac */ /* 0x000ea20008000800 */
[----:B------:R-:W-:Y:S01]  /*1030*/  ISETP.GE.AND P0, PT, R40, UR11, PT ;  /* 0x0000000b28007c0c */ /* 0x000fe2000bf06270 */
[----:B------:R-:W-:Y:S01]  /*1040*/  BSSY.RECONVERGENT B0, `(.L_x_10) ;  /* 0x0000092000007945 */ /* 0x000fe20003800200 */
[----:B------:R-:W-:Y:S02]  /*1050*/  USHF.L.U32 UR16, UR7, 0x5, URZ ;  /* 0x0000000507107899 */ /* 0x000fe400080006ff */
[----:B------:R-:W-:-:S04]  /*1060*/  UIADD3 UR7, UPT, UPT, UR7, 0x1, URZ ;  /* 0x0000000107077890 */ /* 0x000fc8000fffe0ff */
[----:B------:R-:W-:Y:S02]  /*1070*/  UISETP.NE.AND UP0, UPT, UR7, UR14, UPT ;  /* 0x0000000e0700728c */ /* 0x000fe4000bf05270 */
[----:B--2---:R-:W-:-:S04]  /*1080*/  UIMAD UR9, UR5, UR8, URZ ;  /* 0x00000008050972a4 */ /* 0x004fc8000f8e02ff */
[----:B------:R-:W-:Y:S01]  /*1090*/  UIMAD UR8, UR16, UR8, UR9 ;  /* 0x00000008100872a4 */ /* 0x000fe2000f8e0209 */
[----:B0-----:R-:W-:Y:S11]  /*10a0*/  @P0 BRA `(.L_x_11) ;  /* 0x00000008002c0947 */ /* 0x001ff60003800000 */
[----:B01--4-:R-:W-:Y:S01]  /*10b0*/  LOP3.LUT R0, RZ, R40, RZ, 0x33, !PT ;  /* 0x00000028ff007212 */ /* 0x013fe200078e33ff */
[----:B------:R-:W-:Y:S03]  /*10c0*/  BSSY.RECONVERGENT B1, `(.L_x_12) ;  /* 0x000001a000017945 */ /* 0x000fe60003800200 */
[----:B------:R-:W-:-:S04]  /*10d0*/  IADD3 R0, PT, PT, R0, UR11, RZ ;  /* 0x0000000b00007c10 */ /* 0x000fc8000fffe0ff */
[C---:B------:R-:W-:Y:S02]  /*10e0*/  LEA.HI R2, R0.reuse, 0x1, RZ, 0x17 ;  /* 0x0000000100027811 */ /* 0x040fe400078fb8ff */
[----:B------:R-:W-:Y:S01]  /*10f0*/  ISETP.GE.U32.AND P1, PT, R0, 0x600, PT ;  /* 0x000006000000780c */ /* 0x000fe20003f26070 */
[----:B------:R-:W-:Y:S01]  /*1100*/  IMAD.MOV.U32 R0, RZ, RZ, R40 ;  /* 0x000000ffff007224 */ /* 0x000fe200078e0028 */
[----:B------:R-:W-:-:S13]  /*1110*/  LOP3.LUT P0, R6, R2, 0x3, RZ, 0xc0, !PT ;  /* 0x0000000302067812 */ /* 0x000fda000780c0ff */
[----:B------:R-:W-:Y:S05]  /*1120*/  @!P0 BRA `(.L_x_13) ;  /* 0x00000000004c8947 */ /* 0x000fea0003800000 */
[----:B------:R-:W0:Y:S01]  /*1130*/  LDC.64 R2, c[0x0][0x380] ;  /* 0x0000e000ff027b82 */ /* 0x000e220000000a00 */
[----:B------:R-:W-:-:S05]  /*1140*/  IADD3 R5, PT, PT, R40, UR8, RZ ;  /* 0x0000000828057c10 */ /* 0x000fca000fffe0ff */
[----:B0-----:R-:W-:-:S05]  /*1150*/  IMAD.WIDE R2, R5, 0x4, R2 ;  /* 0x0000000405027825 */ /* 0x001fca00078e0202 */
[----:B------:R-:W2:Y:S01]  /*1160*/  LDG.E R4, desc[UR12][R2.64] ;  /* 0x0000000c02047981 */ /* 0x000ea2000c1e1900 */
[----:B------:R-:W0:Y:S01]  /*1170*/  S2UR UR10, SR_CgaCtaId ;  /* 0x00000000000a79c3 */ /* 0x000e220000008800 */
[----:B------:R-:W-:Y:S01]  /*1180*/  UMOV UR9, 0x400 ;  /* 0x0000040000097882 */ /* 0x000fe20000000000 */
[----:B------:R-:W-:Y:S01]  /*1190*/  ISETP.NE.AND P0, PT, R6, 0x1, PT ;  /* 0x000000010600780c */ /* 0x000fe20003f05270 */
[----:B------:R-:W-:Y:S01]  /*11a0*/  VIADD R0, R40, 0x200 ;  /* 0x0000020028007836 */ /* 0x000fe20000000000 */
[----:B0-----:R-:W-:-:S06]  /*11b0*/  ULEA UR9, UR10, UR9, 0x18 ;  /* 0x000000090a097291 */ /* 0x001fcc000f8ec0ff */
[----:B------:R-:W-:-:S05]  /*11c0*/  LEA R5, R40, UR9, 0x2 ;  /* 0x0000000928057c11 */ /* 0x000fca000f8e10ff */
[----:B--2---:R0:W-:Y:S01]  /*11d0*/  STS [R5], R4 ;  /* 0x0000000405007388 */ /* 0x0041e20000000800 */
[----:B------:R-:W-:Y:S05]  /*11e0*/  @!P0 BRA `(.L_x_13) ;  /* 0x00000000001c8947 */ /* 0x000fea0003800000 */
[----:B------:R-:W-:Y:S01]  /*11f0*/  ISETP.NE.AND P0, PT, R6, 0x2, PT ;  /* 0x000000020600780c */ /* 0x000fe20003f05270 */
[----:B0-----:R-:W2:-:S12]  /*1200*/  LDG.E R4, desc[UR12][R2.64+0x800] ;  /* 0x0008000c02047981 */ /* 0x001e98000c1e1900 */
[----:B------:R-:W3:Y:S01]  /*1210*/  @P0 LDG.E R6, desc[UR12][R2.64+0x1000] ;  /* 0x0010000c02060981 */ /* 0x000ee2000c1e1900 */
[C---:B------:R-:W-:Y:S02]  /*1220*/  LOP3.LUT R0, R40.reuse, 0x400, RZ, 0xfc, !PT ;  /* 0x0000040028007812 */ /* 0x040fe400078efcff */
[----:B------:R-:W-:Y:S01]  /*1230*/  @P0 IADD3 R0, PT, PT, R40, 0x600, RZ ;  /* 0x0000060028000810 */ /* 0x000fe20007ffe0ff */
[----:B--2---:R1:W-:Y:S04]  /*1240*/  STS [R5+0x800], R4 ;  /* 0x0008000405007388 */ /* 0x0043e80000000800 */
[----:B---3--:R1:W-:Y:S02]  /*1250*/  @P0 STS [R5+0x1000], R6 ;  /* 0x0010000605000388 */ /* 0x0083e40000000800 */
.L_x_13:
[----:B------:R-:W-:Y:S05]  /*1260*/  BSYNC.RECONVERGENT B1 ;  /* 0x0000000000017941 */ /* 0x000fea0003800200 */
.L_x_12:
[----:B------:R-:W-:Y:S05]  /*1270*/  @!P1 BRA `(.L_x_11) ;  /* 0x0000000400b89947 */ /* 0x000fea0003800000 */
[----:B------:R-:W-:Y:S01]  /*1280*/  IADD3 R2, PT, PT, -R0, UR11, RZ ;  /* 0x0000000b00027c10 */ /* 0x000fe2000fffe1ff */
[----:B------:R-:W-:Y:S01]  /*1290*/  BSSY.RECONVERGENT B1, `(.L_x_14) ;  /* 0x000003a000017945 */ /* 0x000fe20003800200 */
[----:B------:R-:W-:Y:S02]  /*12a0*/  PLOP3.LUT P0, PT, PT, PT, PT, 0x80, 0x8 ;  /* 0x000000000008781c */ /* 0x000fe40003f0f070 */
[----:B------:R-:W-:-:S13]  /*12b0*/  ISETP.GT.AND P1, PT, R2, 0x1800, PT ;  /* 0x000018000200780c */ /* 0x000fda0003f24270 */
[----:B------:R-:W-:Y:S05]  /*12c0*/  @!P1 BRA `(.L_x_15) ;  /* 0x0000000000d89947 */ /* 0x000fea0003800000 */
[----:B------:R-:W2:Y:S01]  /*12d0*/  S2R R3, SR_CgaCtaId ;  /* 0x0000000000037919 */ /* 0x000ea20000008800 */
[----:B------:R-:W-:Y:S01]  /*12e0*/  IMAD.U32 R13, RZ, RZ, UR11 ;  /* 0x0000000bff0d7e24 */ /* 0x000fe2000f8e00ff */
[----:B------:R-:W-:Y:S02]  /*12f0*/  MOV R2, 0x400 ;  /* 0x0000040000027802 */ /* 0x000fe40000000f00 */
[----:B------:R-:W-:Y:S02]  /*1300*/  PLOP3.LUT P0, PT, PT, PT, PT, 0x8, 0x80 ;  /* 0x000000000080781c */ /* 0x000fe40003f0e170 */
[----:B------:R-:W-:Y:S02]  /*1310*/  IADD3 R13, PT, PT, R13, -0x1800, RZ ;  /* 0xffffe8000d0d7810 */ /* 0x000fe40007ffe0ff */
[----:B--2---:R-:W-:-:S09]  /*1320*/  LEA R15, R3, R2, 0x18 ;  /* 0x00000002030f7211 */ /* 0x004fd200078ec0ff */
.L_x_16:
[----:B--2---:R-:W2:Y:S01]  /*1330*/  LDC.64 R8, c[0x0][0x380] ;  /* 0x0000e000ff087b82 */ /* 0x004ea20000000a00 */
[----:B------:R-:W-:Y:S01]  /*1340*/  IMAD.U32 R7, RZ, RZ, UR8 ;  /* 0x00000008ff077e24 */ /* 0x000fe2000f8e00ff */
[----:B01----:R-:W-:Y:S01]  /*1350*/  MOV R5, UR8 ;  /* 0x0000000800057c02 */ /* 0x003fe20008000f00 */
[----:B------:R-:W-:Y:S01]  /*1360*/  VIADD R3, R0, UR8 ;  /* 0x0000000800037c36 */ /* 0x000fe20008000000 */
[----:B------:R-:W-:Y:S02]  /*1370*/  MOV R11, UR8 ;  /* 0x00000008000b7c02 */ /* 0x000fe40008000f00 */
[--C-:B------:R-:W-:Y:S02]  /*1380*/  IADD3 R5, PT, PT, R5, 0x800, R0.reuse ;  /* 0x0000080005057810 */ /* 0x100fe40007ffe000 */
[--C-:B------:R-:W-:Y:S02]  /*1390*/  IADD3 R7, PT, PT, R7, 0x1000, R0.reuse ;  /* 0x0000100007077810 */ /* 0x100fe40007ffe000 */
[----:B------:R-:W-:Y:S01]  /*13a0*/  IADD3 R11, PT, PT, R11, 0x1800, R0 ;  /* 0x000018000b0b7810 */ /* 0x000fe20007ffe000 */
[----:B--2---:R-:W-:-:S04]  /*13b0*/  IMAD.WIDE R2, R3, 0x4, R8 ;  /* 0x0000000403027825 */ /* 0x004fc800078e0208 */
[--C-:B------:R-:W-:Y:S01]  /*13c0*/  IMAD.WIDE R4, R5, 0x4, R8.reuse ;  /* 0x0000000405047825 */ /* 0x100fe200078e0208 */
[----:B------:R-:W2:Y:S03]  /*13d0*/  LDG.E R10, desc[UR12][R2.64] ;  /* 0x0000000c020a7981 */ /* 0x000ea6000c1e1900 */
[--C-:B------:R-:W-:Y:S01]  /*13e0*/  IMAD.WIDE R6, R7, 0x4, R8.reuse ;  /* 0x0000000407067825 */ /* 0x100fe200078e0208 */
[----:B------:R-:W3:Y:S03]  /*13f0*/  LDG.E R12, desc[UR12][R2.64+0x800] ;  /* 0x0008000c020c7981 */ /* 0x000ee6000c1e1900 */
[----:B------:R-:W-:Y:S01]  /*1400*/  IMAD.WIDE R8, R11, 0x4, R8 ;  /* 0x000000040b087825 */ /* 0x000fe200078e0208 */
[----:B------:R-:W4:Y:S04]  /*1410*/  LDG.E R14, desc[UR12][R2.64+0x1000] ;  /* 0x0010000c020e7981 */ /* 0x000f28000c1e1900 */
[----:B------:R0:W5:Y:S04]  /*1420*/  LDG.E R16, desc[UR12][R2.64+0x1800] ;  /* 0x0018000c02107981 */ /* 0x000168000c1e1900 */
        /* <DEDUP_REMOVED lines=12> */
[C---:B0-----:R-:W-:Y:S01]  /*14f0*/  IMAD R3, R0.reuse, 0x4, R15 ;  /* 0x0000000400037824 */ /* 0x041fe200078e020f */
[----:B------:R-:W-:-:S04]  /*1500*/  IADD3 R0, PT, PT, R0, 0x2000, RZ ;  /* 0x0000200000007810 */ /* 0x000fc80007ffe0ff */
[----:B------:R-:W-:Y:S01]  /*1510*/  ISETP.GE.AND P1, PT, R0, R13, PT ;  /* 0x0000000d0000720c */ /* 0x000fe20003f26270 */
[----:B--2---:R2:W-:Y:S04]  /*1520*/  STS [R3], R10 ;  /* 0x0000000a03007388 */ /* 0x0045e80000000800 */
[----:B---3--:R2:W-:Y:S04]  /*1530*/  STS [R3+0x800], R12 ;  /* 0x0008000c03007388 */ /* 0x0085e80000000800 */
[----:B----4-:R2:W-:Y:S04]  /*1540*/  STS [R3+0x1000], R14 ;  /* 0x0010000e03007388 */ /* 0x0105e80000000800 */
[----:B-----5:R2:W-:Y:S04]  /*1550*/  STS [R3+0x1800], R16 ;  /* 0x0018001003007388 */ /* 0x0205e80000000800 */
[----:B------:R2:W-:Y:S04]  /*1560*/  STS [R3+0x2000], R18 ;  /* 0x0020001203007388 */ /* 0x0005e80000000800 */
        /* <DEDUP_REMOVED lines=10> */
[----:B------:R2:W-:Y:S01]  /*1610*/  STS [R3+0x7800], R38 ;  /* 0x0078002603007388 */ /* 0x0005e20000000800 */
[----:B------:R-:W-:Y:S05]  /*1620*/  @!P1 BRA `(.L_x_16) ;  /* 0xfffffffc00409947 */ /* 0x000fea000383ffff */
.L_x_15:
[----:B------:R-:W-:Y:S05]  /*1630*/  BSYNC.RECONVERGENT B1 ;  /* 0x0000000000017941 */ /* 0x000fea0003800200 */
.L_x_14:
[----:B--2---:R-:W-:Y:S01]  /*1640*/  IADD3 R2, PT, PT, -R0, UR11, RZ ;  /* 0x0000000b00027c10 */ /* 0x004fe2000fffe1ff */
[----:B------:R-:W-:Y:S03]  /*1650*/  BSSY.RECONVERGENT B1, `(.L_x_17) ;  /* 0x000001f000017945 */ /* 0x000fe60003800200 */
[----:B------:R-:W-:-:S13]  /*1660*/  ISETP.GT.AND P1, PT, R2, 0x800, PT ;  /* 0x000008000200780c */ /* 0x000fda0003f24270 */
[----:B------:R-:W-:Y:S05]  /*1670*/  @!P1 BRA `(.L_x_18) ;  /* 0x0000000000709947 */ /* 0x000fea0003800000 */
[----:B01----:R-:W0:Y:S01]  /*1680*/  LDC.64 R4, c[0x0][0x380] ;  /* 0x0000e000ff047b82 */ /* 0x003e220000000a00 */
[----:B------:R-:W-:Y:S01]  /*1690*/  MOV R7, UR8 ;  /* 0x0000000800077c02 */ /* 0x000fe20008000f00 */
[----:B------:R-:W-:-:S03]  /*16a0*/  VIADD R3, R0, UR8 ;  /* 0x0000000800037c36 */ /* 0x000fc60008000000 */
[----:B------:R-:W-:Y:S01]  /*16b0*/  IADD3 R7, PT, PT, R7, 0x800, R0 ;  /* 0x0000080007077810 */ /* 0x000fe20007ffe000 */
[----:B0-----:R-:W-:-:S04]  /*16c0*/  IMAD.WIDE R2, R3, 0x4, R4 ;  /* 0x0000000403027825 */ /* 0x001fc800078e0204 */
[----:B------:R-:W-:Y:S01]  /*16d0*/  IMAD.WIDE R4, R7, 0x4, R4 ;  /* 0x0000000407047825 */ /* 0x000fe200078e0204 */
[----:B------:R-:W2:Y:S04]  /*16e0*/  LDG.E R6, desc[UR12][R2.64] ;  /* 0x0000000c02067981 */ /* 0x000ea8000c1e1900 */
[----:B------:R-:W3:Y:S04]  /*16f0*/  LDG.E R8, desc[UR12][R2.64+0x800] ;  /* 0x0008000c02087981 */ /* 0x000ee8000c1e1900 */
[----:B------:R-:W4:Y:S04]  /*1700*/  LDG.E R10, desc[UR12][R2.64+0x1000] ;  /* 0x0010000c020a7981 */ /* 0x000f28000c1e1900 */
[----:B------:R-:W5:Y:S04]  /*1710*/  LDG.E R12, desc[UR12][R2.64+0x1800] ;  /* 0x0018000c020c7981 */ /* 0x000f68000c1e1900 */
[----:B------:R-:W5:Y:S04]  /*1720*/  LDG.E R14, desc[UR12][R4.64] ;  /* 0x0000000c040e7981 */ /* 0x000f68000c1e1900 */
[----:B------:R-:W5:Y:S04]  /*1730*/  LDG.E R16, desc[UR12][R4.64+0x800] ;  /* 0x0008000c04107981 */ /* 0x000f68000c1e1900 */
[----:B------:R-:W5:Y:S04]  /*1740*/  LDG.E R18, desc[UR12][R4.64+0x1000] ;  /* 0x0010000c04127981 */ /* 0x000f68000c1e1900 */
[----:B------:R-:W5:Y:S01]  /*1750*/  LDG.E R20, desc[UR12][R4.64+0x1800] ;  /* 0x0018000c04147981 */ /* 0x000f62000c1e1900 */
[----:B------:R-:W0:Y:S01]  /*1760*/  S2UR UR10, SR_CgaCtaId ;  /* 0x00000000000a79c3 */ /* 0x000e220000008800 */
[----:B------:R-:W-:Y:S01]  /*1770*/  UMOV UR9, 0x400 ;  /* 0x0000040000097882 */ /* 0x000fe20000000000 */
[----:B------:R-:W-:Y:S01]  /*1780*/  PLOP3.LUT P0, PT, PT, PT, PT, 0x8, 0x80 ;  /* 0x000000000080781c */ /* 0x000fe20003f0e170 */
[----:B0-----:R-:W-:-:S06]  /*1790*/  ULEA UR9, UR10, UR9, 0x18 ;  /* 0x000000090a097291 */ /* 0x001fcc000f8ec0ff */
[C---:B------:R-:W-:Y:S01]  /*17a0*/  LEA R7, R0.reuse, UR9, 0x2 ;  /* 0x0000000900077c11 */ /* 0x040fe2000f8e10ff */
[----:B------:R-:W-:-:S04]  /*17b0*/  VIADD R0, R0, 0x1000 ;  /* 0x0000100000007836 */ /* 0x000fc80000000000 */
[----:B--2---:R2:W-:Y:S04]  /*17c0*/  STS [R7], R6 ;  /* 0x0000000607007388 */ /* 0x0045e80000000800 */
[----:B---3--:R2:W-:Y:S04]  /*17d0*/  STS [R7+0x800], R8 ;  /* 0x0008000807007388 */ /* 0x0085e80000000800 */
[----:B----4-:R2:W-:Y:S04]  /*17e0*/  STS [R7+0x1000], R10 ;  /* 0x0010000a07007388 */ /* 0x0105e80000000800 */
[----:B-----5:R2:W-:Y:S04]  /*17f0*/  STS [R7+0x1800], R12 ;  /* 0x0018000c07007388 */ /* 0x0205e80000000800 */
[----:B------:R2:W-:Y:S04]  /*1800*/  STS [R7+0x2000], R14 ;  /* 0x0020000e07007388 */ /* 0x0005e80000000800 */
[----:B------:R2:W-:Y:S04]  /*1810*/  STS [R7+0x2800], R16 ;  /* 0x0028001007007388 */ /* 0x0005e80000000800 */
[----:B------:R2:W-:Y:S04]  /*1820*/  STS [R7+0x3000], R18 ;  /* 0x0030001207007388 */ /* 0x0005e80000000800 */
[----:B------:R2:W-:Y:S02]  /*1830*/  STS [R7+0x3800], R20 ;  /* 0x0038001407007388 */ /* 0x0005e40000000800 */
.L_x_18:
[----:B------:R-:W-:Y:S05]  /*1840*/  BSYNC.RECONVERGENT B1 ;  /* 0x0000000000017941 */ /* 0x000fea0003800200 */
.L_x_17:
[----:B------:R-:W-:-:S13]  /*1850*/  ISETP.LT.OR P0, PT, R0, UR11, P0 ;  /* 0x0000000b00007c0c */ /* 0x000fda0008701670 */
[----:B------:R-:W-:Y:S05]  /*1860*/  @!P0 BRA `(.L_x_11) ;  /* 0x00000000003c8947 */ /* 0x000fea0003800000 */
[----:B------:R-:W3:Y:S01]  /*1870*/  LDC.64 R2, c[0x0][0x380] ;  /* 0x0000e000ff027b82 */ /* 0x000ee20000000a00 */
[----:B01----:R-:W-:-:S05]  /*1880*/  IADD3 R5, PT, PT, R0, UR8, RZ ;  /* 0x0000000800057c10 */ /* 0x003fca000fffe0ff */
[----:B---3--:R-:W-:-:S05]  /*1890*/  IMAD.WIDE R2, R5, 0x4, R2 ;  /* 0x0000000405027825 */ /* 0x008fca00078e0202 */
[----:B------:R-:W3:Y:S04]  /*18a0*/  LDG.E R4, desc[UR12][R2.64] ;  /* 0x0000000c02047981 */ /* 0x000ee8000c1e1900 */
[----:B--2---:R-:W2:Y:S04]  /*18b0*/  LDG.E R6, desc[UR12][R2.64+0x800] ;  /* 0x0008000c02067981 */ /* 0x004ea8000c1e1900 */
[----:B------:R-:W4:Y:S04]  /*18c0*/  LDG.E R8, desc[UR12][R2.64+0x1000] ;  /* 0x0010000c02087981 */ /* 0x000f28000c1e1900 */
[----:B------:R-:W5:Y:S01]  /*18d0*/  LDG.E R10, desc[UR12][R2.64+0x1800] ;  /* 0x0018000c020a7981 */ /* 0x000f62000c1e1900 */
[----:B------:R-:W0:Y:S01]  /*18e0*/  S2UR UR10, SR_CgaCtaId ;  /* 0x00000000000a79c3 */ /* 0x000e220000008800 */
[----:B------:R-:W-:-:S02]  /*18f0*/  UMOV UR9, 0x400 ;  /* 0x0000040000097882 */ /* 0x000fc40000000000 */
[----:B0-----:R-:W-:-:S06]  /*1900*/  ULEA UR9, UR10, UR9, 0x18 ;  /* 0x000000090a097291 */ /* 0x001fcc000f8ec0ff */
[----:B------:R-:W-:-:S05]  /*1910*/  LEA R5, R0, UR9, 0x2 ;  /* 0x0000000900057c11 */ /* 0x000fca000f8e10ff */
[----:B---3--:R3:W-:Y:S04]  /*1920*/  STS [R5], R4 ;  /* 0x0000000405007388 */ /* 0x0087e80000000800 */
[----:B--2---:R3:W-:Y:S04]  /*1930*/  STS [R5+0x800], R6 ;  /* 0x0008000605007388 */ /* 0x0047e80000000800 */
[----:B----4-:R3:W-:Y:S04]  /*1940*/  STS [R5+0x1000], R8 ;  /* 0x0010000805007388 */ /* 0x0107e80000000800 */
[----:B-----5:R3:W-:Y:S02]  /*1950*/  STS [R5+0x1800], R10 ;  /* 0x0018000a05007388 */ /* 0x0207e40000000800 */
.L_x_11:
[----:B------:R-:W-:Y:S05]  /*1960*/  BSYNC.RECONVERGENT B0 ;  /* 0x0000000000007941 */ /* 0x000fea0003800200 */
.L_x_10:
[----:B------:R-:W-:Y:S01]  /*1970*/  BAR.SYNC.DEFER_BLOCKING 0x0 ;  /* 0x0000000000007b1d */ /* 0x000fe20000010000 */
[----:B------:R-:W-:-:S07]  /*1980*/  SHF.R.U32.HI R47, RZ, 0x5, R40 ;  /* 0x00000005ff2f7819 */ /* 0x000fce0000011628 */
.L_x_41:
[----:B------:R-:W2:Y:S01]  /*1990*/  LDC.64 R36, c[0x0][0x3a8] ;  /* 0x0000ea00ff247b82 */ /* 0x000ea20000000a00 */
[----:B01--4-:R-:W-:-:S05]  /*19a0*/  IMAD.U32 R0, RZ, RZ, UR16 ;  /* 0x00000010ff007e24 */ /* 0x013fca000f8e00ff */
[----:B------:R-:W-:Y:S02]  /*19b0*/  IADD3 R3, PT, PT, R47, UR5, R0 ;  /* 0x000000052f037c10 */ /* 0x000fe4000fffe000 */
[----:B------:R-:W0:Y:S03]  /*19c0*/  LDC.64 R38, c[0x0][0x3a0] ;  /* 0x0000e800ff267b82 */ /* 0x000e260000000a00 */
[----:B--2---:R-:W-:-:S05]  /*19d0*/  IMAD.WIDE R36, R3, 0x4, R36 ;  /* 0x0000000403247825 */ /* 0x004fca00078e0224 */
[----:B------:R1:W5:Y:S01]  /*19e0*/  LDG.E R0, desc[UR12][R36.64] ;  /* 0x0000000c24007981 */ /* 0x000362000c1e1900 */
[----:B0-----:R-:W-:-:S05]  /*19f0*/  IMAD.WIDE R38, R3, 0x4, R38 ;  /* 0x0000000403267825 */ /* 0x001fca00078e0226 */
[----:B------:R1:W5:Y:S01]  /*1a00*/  LDG.E R2, desc[UR12][R38.64] ;  /* 0x0000000c26027981 */ /* 0x000362000c1e1900 */
[----:B------:R-:W-:-:S04]  /*1a10*/  LEA.HI R3, R43, 0x1, RZ, 0x1b ;  /* 0x000000012b037811 */ /* 0x000fc800078fd8ff */
[----:B---3--:R-:W-:Y:S01]  /*1a20*/  LOP3.LUT R5, R3, 0x7, RZ, 0xc0, !PT ;  /* 0x0000000703057812 */ /* 0x008fe200078ec0ff */
[----:B------:R-:W-:-:S03]  /*1a30*/  HFMA2 R7, -RZ, RZ, 0, 0 ;  /* 0x00000000ff077431 */ /* 0x000fc600000001ff */
[----:B------:R-:W-:Y:S01]  /*1a40*/  IADD3 R4, PT, PT, R5, -0x1, RZ ;  /* 0xffffffff05047810 */ /* 0x000fe20007ffe0ff */
[----:B------:R-:W-:-:S03]  /*1a50*/  IMAD.MOV.U32 R6, RZ, RZ, -0x800000 ;  /* 0xff800000ff067424 */ /* 0x000fc600078e00ff */
[----:B-1----:R-:W-:-:S13]  /*1a60*/  ISETP.GE.U32.AND P1, PT, R4, 0x3, PT ;  /* 0x000000030400780c */ /* 0x002fda0003f26070 */
.L_x_29:
[----:B0-----:R-:W0:Y:S01]  /*1a70*/  LDC R9, c[0x0][0x3bc] ;  /* 0x0000ef00ff097b82 */ /* 0x001e220000000800 */
[----:B------:R-:W-:Y:S01]  /*1a80*/  BSSY.RECONVERGENT B0, `(.L_x_19) ;  /* 0x0000069000007945 */ /* 0x000fe20003800200 */
[----:B------:R-:W-:Y:S01]  /*1a90*/  IMAD.MOV.U32 R8, RZ, RZ, RZ ;  /* 0x000000ffff087224 */ /* 0x000fe200078e00ff */
[----:B0-----:R-:W-:-:S13]  /*1aa0*/  ISETP.GE.AND P0, PT, R42, R9, PT ;  /* 0x000000092a00720c */ /* 0x001fda0003f06270 */
[----:B------:R-:W-:Y:S05]  /*1ab0*/  @P0 BRA `(.L_x_20) ;  /* 0x0000000400940947 */ /* 0x000fea0003800000 */
[----:B------:R-:W-:Y:S01]  /*1ac0*/  ISETP.GE.U32.AND P3, PT, R43, 0xe0, PT ;  /* 0x000000e02b00780c */ /* 0x000fe20003f66070 */
[----:B------:R-:W-:Y:S01]  /*1ad0*/  BSSY.RECONVERGENT B1, `(.L_x_21) ;  /* 0x000002b000017945 */ /* 0x000fe20003800200 */
[----:B------:R-:W-:Y:S01]  /*1ae0*/  ISETP.NE.AND P2, PT, R5, RZ, PT ;  /* 0x000000ff0500720c */ /* 0x000fe20003f45270 */
[----:B------:R-:W-:Y:S01]  /*1af0*/  IMAD.MOV.U32 R4, RZ, RZ, R42 ;  /* 0x000000ffff047224 */ /* 0x000fe200078e002a */
[----:B------:R-:W-:-:S09]  /*1b00*/  MOV R8, RZ ;  /* 0x000000ff00087202 */ /* 0x000fd20000000f00 */
[----:B------:R-:W-:Y:S05]  /*1b10*/  @!P3 BRA `(.L_x_22) ;  /* 0x000000000098b947 */ /* 0x000fea0003800000 */
[----:B------:R-:W0:Y:S01]  /*1b20*/  S2R R11, SR_CgaCtaId ;  /* 0x00000000000b7919 */ /* 0x000e220000008800 */
[----:B------:R-:W-:Y:S01]  /*1b30*/  MOV R4, 0x400 ;  /* 0x0000040000047802 */ /* 0x000fe20000000f00 */
[----:B------:R-:W-:Y:S02]  /*1b40*/  HFMA2 R10, -RZ, RZ, 0, 0 ;  /* 0x00000000ff0a7431 */ /* 0x000fe400000001ff */
[----:B------:R-:W-:Y:S01]  /*1b50*/  IMAD.MOV.U32 R8, RZ, RZ, RZ ;  /* 0x000000ffff087224 */ /* 0x000fe200078e00ff */
[----:B0-----:R-:W-:Y:S02]  /*1b60*/  LEA R30, R11, R4, 0x18 ;  /* 0x000000040b1e7211 */ /* 0x001fe400078ec0ff */
[----:B------:R-:W-:-:S07]  /*1b70*/  MOV R4, R42 ;  /* 0x0000002a00047202 */ /* 0x000fce0000000f00 */
.L_x_23:
[-CC-:B------:R-:W-:Y:S02]  /*1b80*/  IMAD R12, R7, R9.reuse, R4.reuse ;  /* 0x00000009070c7224 */ /* 0x180fe400078e0204 */
[----:B------:R-:W-:Y:S01]  /*1b90*/  IMAD R11, R47, R9, R4 ;  /* 0x000000092f0b7224 */ /* 0x000fe200078e0204 */
[----:B------:R-:W-:Y:S01]  /*1ba0*/  IADD3 R4, PT, PT, R4, 0x100, RZ ;  /* 0x0000010004047810 */ /* 0x000fe20007ffe0ff */
[----:B------:R-:W-:Y:S01]  /*1bb0*/  VIADD R10, R10, 0x8 ;  /* 0x000000080a0a7836 */ /* 0x000fe20000000000 */
[----:B------:R-:W-:Y:S01]  /*1bc0*/  LEA R12, R12, R41, 0x2 ;  /* 0x000000290c0c7211 */ /* 0x000fe200078e10ff */
[----:B------:R-:W-:-:S03]  /*1bd0*/  IMAD R11, R11, 0x4, R30 ;  /* 0x000000040b0b7824 */ /* 0x000fc600078e021e */
[----:B------:R-:W-:Y:S01]  /*1be0*/  ISETP.NE.AND P3, PT, R10, R45, PT ;  /* 0x0000002d0a00720c */ /* 0x000fe20003f65270 */
[----:B------:R-:W-:Y:S04]  /*1bf0*/  LDS R14, [R12] ;  /* 0x000000000c0e7984 */ /* 0x000fe80000000800 */
[----:B------:R-:W0:Y:S04]  /*1c00*/  LDS R13, [R11] ;  /* 0x000000000b0d7984 */ /* 0x000e280000000800 */
[----:B------:R-:W-:Y:S04]  /*1c10*/  LDS R16, [R11+0x80] ;  /* 0x000080000b107984 */ /* 0x000fe80000000800 */
[----:B------:R-:W1:Y:S04]  /*1c20*/  LDS R15, [R12+0x80] ;  /* 0x000080000c0f7984 */ /* 0x000e680000000800 */
[----:B------:R-:W-:Y:S04]  /*1c30*/  LDS R18, [R11+0x100] ;  /* 0x000100000b127984 */ /* 0x000fe80000000800 */
[----:B------:R-:W2:Y:S04]  /*1c40*/  LDS R17, [R12+0x100] ;  /* 0x000100000c117984 */ /* 0x000ea80000000800 */
[----:B------:R-:W-:Y:S04]  /*1c50*/  LDS R20, [R11+0x180] ;  /* 0x000180000b147984 */ /* 0x000fe80000000800 */
[----:B------:R-:W3:Y:S04]  /*1c60*/  LDS R19, [R12+0x180] ;  /* 0x000180000c137984 */ /* 0x000ee80000000800 */
[----:B------:R-:W-:Y:S04]  /*1c70*/  LDS R22, [R11+0x200] ;  /* 0x000200000b167984 */ /* 0x000fe80000000800 */
[----:B------:R-:W4:Y:S04]  /*1c80*/  LDS R21, [R12+0x200] ;  /* 0x000200000c157984 */ /* 0x000f280000000800 */
[----:B------:R-:W-:Y:S04]  /*1c90*/  LDS R24, [R11+0x280] ;  /* 0x000280000b187984 */ /* 0x000fe80000000800 */
[----:B------:R-:W4:Y:S01]  /*1ca0*/  LDS R23, [R12+0x280] ;  /* 0x000280000c177984 */ /* 0x000f220000000800 */
[----:B0-----:R-:W-:-:S03]  /*1cb0*/  FFMA R13, R13, R14, R8 ;  /* 0x0000000e0d0d7223 */ /* 0x001fc60000000008 */
[----:B------:R-:W-:Y:S04]  /*1cc0*/  LDS R26, [R11+0x300] ;  /* 0x000300000b1a7984 */ /* 0x000fe80000000800 */
[----:B------:R-:W0:Y:S01]  /*1cd0*/  LDS R25, [R12+0x300] ;  /* 0x000300000c197984 */ /* 0x000e220000000800 */
[----:B-1----:R-:W-:-:S03]  /*1ce0*/  FFMA R13, R16, R15, R13 ;  /* 0x0000000f100d7223 */ /* 0x002fc6000000000d */
[----:B------:R-:W-:Y:S04]  /*1cf0*/  LDS R28, [R11+0x380] ;  /* 0x000380000b1c7984 */ /* 0x000fe80000000800 */
[----:B------:R-:W1:Y:S01]  /*1d00*/  LDS R27, [R12+0x380] ;  /* 0x000380000c1b7984 */ /* 0x000e620000000800 */
[----:B--2---:R-:W-:-:S04]  /*1d10*/  FFMA R13, R18, R17, R13 ;  /* 0x00000011120d7223 */ /* 0x004fc8000000000d */
[----:B---3--:R-:W-:-:S04]  /*1d20*/  FFMA R13, R20, R19, R13 ;  /* 0x00000013140d7223 */ /* 0x008fc8000000000d */
[----:B----4-:R-:W-:-:S04]  /*1d30*/  FFMA R13, R22, R21, R13 ;  /* 0x00000015160d7223 */ /* 0x010fc8000000000d */
[----:B------:R-:W-:-:S04]  /*1d40*/  FFMA R13, R24, R23, R13 ;  /* 0x00000017180d7223 */ /* 0x000fc8000000000d */
[----:B0-----:R-:W-:-:S04]  /*1d50*/  FFMA R13, R26, R25, R13 ;  /* 0x000000191a0d7223 */ /* 0x001fc8000000000d */
[----:B-1----:R-:W-:Y:S01]  /*1d60*/  FFMA R8, R28, R27, R13 ;  /* 0x0000001b1c087223 */ /* 0x002fe2000000000d */
[----:B------:R-:W-:Y:S06]  /*1d70*/  @P3 BRA `(.L_x_23) ;  /* 0xfffffffc00803947 */ /* 0x000fec000383ffff */
.L_x_22:
[----:B------:R-:W-:Y:S05]  /*1d80*/  BSYNC.RECONVERGENT B1 ;  /* 0x0000000000017941 */ /* 0x000fea0003800200 */
.L_x_21:
[----:B------:R-:W-:Y:S05]  /*1d90*/  @!P2 BRA `(.L_x_20) ;  /* 0x0000000000dca947 */ /* 0x000fea0003800000 */
[----:B------:R-:W-:Y:S01]  /*1da0*/  BSSY.RECONVERGENT B1, `(.L_x_24) ;  /* 0x0000017000017945 */ /* 0x000fe20003800200 */
[----:B------:R-:W-:-:S03]  /*1db0*/  LOP3.LUT P2, RZ, R3, 0x3, RZ, 0xc0, !PT ;  /* 0x0000000303ff7812 */ /* 0x000fc6000784c0ff */
[----:B------:R-:W-:Y:S10]  /*1dc0*/  @!P1 BRA `(.L_x_25) ;  /* 0x0000000000509947 */ /* 0x000ff40003800000 */
[----:B------:R-:W0:Y:S01]  /*1dd0*/  S2UR UR10, SR_CgaCtaId ;  /* 0x00000000000a79c3 */ /* 0x000e220000008800 */
[----:B------:R-:W-:Y:S01]  /*1de0*/  UMOV UR9, 0x400 ;  /* 0x0000040000097882 */ /* 0x000fe20000000000 */
[-CC-:B------:R-:W-:Y:S02]  /*1df0*/  IMAD R10, R47, R9.reuse, R4.reuse ;  /* 0x000000092f0a7224 */ /* 0x180fe400078e0204 */
[----:B------:R-:W-:Y:S01]  /*1e00*/  IMAD R12, R7, R9, R4 ;  /* 0x00000009070c7224 */ /* 0x000fe200078e0204 */
[----:B------:R-:W-:-:S03]  /*1e10*/  IADD3 R4, PT, PT, R4, 0x80, RZ ;  /* 0x0000008004047810 */ /* 0x000fc60007ffe0ff */
[----:B------:R-:W-:-:S05]  /*1e20*/  IMAD R12, R12, 0x4, R41 ;  /* 0x000000040c0c7824 */ /* 0x000fca00078e0229 */
[----:B------:R-:W-:Y:S04]  /*1e30*/  LDS R13, [R12] ;  /* 0x000000000c0d7984 */ /* 0x000fe80000000800 */
[----:B------:R-:W-:Y:S04]  /*1e40*/  LDS R15, [R12+0x80] ;  /* 0x000080000c0f7984 */ /* 0x000fe80000000800 */
[----:B------:R-:W-:Y:S01]  /*1e50*/  LDS R17, [R12+0x100] ;  /* 0x000100000c117984 */ /* 0x000fe20000000800 */
[----:B0-----:R-:W-:-:S03]  /*1e60*/  ULEA UR9, UR10, UR9, 0x18 ;  /* 0x000000090a097291 */ /* 0x001fc6000f8ec0ff */
[----:B------:R-:W-:Y:S03]  /*1e70*/  LDS R19, [R12+0x180] ;  /* 0x000180000c137984 */ /* 0x000fe60000000800 */
[----:B------:R-:W-:-:S05]  /*1e80*/  LEA R10, R10, UR9, 0x2 ;  /* 0x000000090a0a7c11 */ /* 0x000fca000f8e10ff */
[----:B------:R-:W0:Y:S04]  /*1e90*/  LDS R11, [R10] ;  /* 0x000000000a0b7984 */ /* 0x000e280000000800 */
[----:B------:R-:W1:Y:S04]  /*1ea0*/  LDS R14, [R10+0x80] ;  /* 0x000080000a0e7984 */ /* 0x000e680000000800 */
[----:B------:R-:W2:Y:S04]  /*1eb0*/  LDS R16, [R10+0x100] ;  /* 0x000100000a107984 */ /* 0x000ea80000000800 */
[----:B------:R-:W3:Y:S01]  /*1ec0*/  LDS R18, [R10+0x180] ;  /* 0x000180000a127984 */ /* 0x000ee20000000800 */
[----:B0-----:R-:W-:-:S04]  /*1ed0*/  FFMA R11, R11, R13, R8 ;  /* 0x0000000d0b0b7223 */ /* 0x001fc80000000008 */
[----:B-1----:R-:W-:-:S04]  /*1ee0*/  FFMA R11, R14, R15, R11 ;  /* 0x0000000f0e0b7223 */ /* 0x002fc8000000000b */
[----:B--2---:R-:W-:-:S04]  /*1ef0*/  FFMA R11, R16, R17, R11 ;  /* 0x00000011100b7223 */ /* 0x004fc8000000000b */
[----:B---3--:R-:W-:-:S07]  /*1f00*/  FFMA R8, R18, R19, R11 ;  /* 0x0000001312087223 */ /* 0x008fce000000000b */
.L_x_25:
[----:B------:R-:W-:Y:S05]  /*1f10*/  BSYNC.RECONVERGENT B1 ;  /* 0x0000000000017941 */ /* 0x000fea0003800200 */
.L_x_24:
[----:B------:R-:W-:Y:S05]  /*1f20*/  @!P2 BRA `(.L_x_20) ;  /* 0x000000000078a947 */ /* 0x000fea0003800000 */
[C---:B------:R-:W-:Y:S01]  /*1f30*/  LOP3.LUT P3, RZ, R43.reuse, 0x60, RZ, 0xc0, !PT ;  /* 0x000000602bff7812 */ /* 0x040fe2000786c0ff */
[----:B------:R-:W-:Y:S01]  /*1f40*/  BSSY.RECONVERGENT B1, `(.L_x_26) ;  /* 0x0000011000017945 */ /* 0x000fe20003800200 */
[----:B------:R-:W-:-:S11]  /*1f50*/  LOP3.LUT P2, RZ, R43, 0x20, RZ, 0xc0, !PT ;  /* 0x000000202bff7812 */ /* 0x000fd6000784c0ff */
[----:B------:R-:W-:Y:S05]  /*1f60*/  @!P3 BRA `(.L_x_27) ;  /* 0x000000000038b947 */ /* 0x000fea0003800000 */
[----:B------:R-:W0:Y:S01]  /*1f70*/  S2UR UR10, SR_CgaCtaId ;  /* 0x00000000000a79c3 */ /* 0x000e220000008800 */
[----:B------:R-:W-:Y:S01]  /*1f80*/  UMOV UR9, 0x400 ;  /* 0x0000040000097882 */ /* 0x000fe20000000000 */
[-CC-:B------:R-:W-:Y:S02]  /*1f90*/  IMAD R10, R47, R9.reuse, R4.reuse ;  /* 0x000000092f0a7224 */ /* 0x180fe400078e0204 */
[----:B------:R-:W-:Y:S01]  /*1fa0*/  IMAD R12, R7, R9, R4 ;  /* 0x00000009070c7224 */ /* 0x000fe200078e0204 */
[----:B------:R-:W-:-:S03]  /*1fb0*/  IADD3 R4, PT, PT, R4, 0x40, RZ ;  /* 0x0000004004047810 */ /* 0x000fc60007ffe0ff */
[----:B------:R-:W-:-:S05]  /*1fc0*/  IMAD R12, R12, 0x4, R41 ;  /* 0x000000040c0c7824 */ /* 0x000fca00078e0229 */
[----:B------:R-:W-:Y:S04]  /*1fd0*/  LDS R13, [R12] ;  /* 0x000000000c0d7984 */ /* 0x000fe80000000800 */
[----:B------:R-:W-:Y:S01]  /*1fe0*/  LDS R14, [R12+0x80] ;  /* 0x000080000c0e7984 */ /* 0x000fe20000000800 */
[----:B0-----:R-:W-:-:S06]  /*1ff0*/  ULEA UR9, UR10, UR9, 0x18 ;  /* 0x000000090a097291 */ /* 0x001fcc000f8ec0ff */
[----:B------:R-:W-:-:S05]  /*2000*/  LEA R10, R10, UR9, 0x2 ;  /* 0x000000090a0a7c11 */ /* 0x000fca000f8e10ff */
[----:B------:R-:W0:Y:S04]  /*2010*/  LDS R11, [R10] ;  /* 0x000000000a0b7984 */ /* 0x000e280000000800 */
[----:B------:R-:W1:Y:S01]  /*2020*/  LDS R15, [R10+0x80] ;  /* 0x000080000a0f7984 */ /* 0x000e620000000800 */
[----:B0-----:R-:W-:-:S04]  /*2030*/  FFMA R8, R11, R13, R8 ;  /* 0x0000000d0b087223 */ /* 0x001fc80000000008 */
[----:B-1----:R-:W-:-:S07]  /*2040*/  FFMA R8, R15, R14, R8 ;  /* 0x0000000e0f087223 */ /* 0x002fce0000000008 */
.L_x_27:
[----:B------:R-:W-:Y:S05]  /*2050*/  BSYNC.RECONVERGENT B1 ;  /* 0x0000000000017941 */ /* 0x000fea0003800200 */
.L_x_26:
[----:B------:R-:W-:Y:S05]  /*2060*/  @P2 BRA `(.L_x_20) ;  /* 0x0000000000282947 */ /* 0x000fea0003800000 */
[----:B------:R-:W0:Y:S01]  /*2070*/  S2UR UR10, SR_CgaCtaId ;  /* 0x00000000000a79c3 */ /* 0x000e220000008800 */
[----:B------:R-:W-:Y:S01]  /*2080*/  UMOV UR9, 0x400 ;  /* 0x0000040000097882 */ /* 0x000fe20000000000 */
[-CC-:B------:R-:W-:Y:S02]  /*2090*/  IMAD R10, R7, R9.reuse, R4.reuse ;  /* 0x00000009070a7224 */ /* 0x180fe400078e0204 */
[----:B------:R-:W-:Y:S02]  /*20a0*/  IMAD R9, R47, R9, R4 ;  /* 0x000000092f097224 */ /* 0x000fe400078e0204 */
[----:B------:R-:W-:-:S06]  /*20b0*/  IMAD R10, R10, 0x4, R41 ;  /* 0x000000040a0a7824 */ /* 0x000fcc00078e0229 */
[----:B------:R-:W-:Y:S01]  /*20c0*/  LDS R10, [R10] ;  /* 0x000000000a0a7984 */ /* 0x000fe20000000800 */
[----:B0-----:R-:W-:-:S06]  /*20d0*/  ULEA UR9, UR10, UR9, 0x18 ;  /* 0x000000090a097291 */ /* 0x001fcc000f8ec0ff */
[----:B------:R-:W-:-:S06]  /*20e0*/  LEA R9, R9, UR9, 0x2 ;  /* 0x0000000909097c11 */ /* 0x000fcc000f8e10ff */
[----:B------:R-:W0:Y:S02]  /*20f0*/  LDS R9, [R9] ;  /* 0x0000000009097984 */ /* 0x000e240000000800 */
[----:B0-----:R-:W-:-:S07]  /*2100*/  FFMA R8, R9, R10, R8 ;  /* 0x0000000a09087223 */ /* 0x001fce0000000008 */
.L_x_20:
[----:B------:R-:W-:Y:S05]  /*2110*/  BSYNC.RECONVERGENT B0 ;  /* 0x0000000000007941 */ /* 0x000fea0003800200 */
.L_x_19:
[----:B------:R-:W-:Y:S01]  /*2120*/  UMOV UR9, 0xffffffff ;  /* 0xffffffff00097882 */ /* 0x000fe20000000000 */
[----:B------:R-:W-:Y:S02]  /*2130*/  ISETP.NE.AND P2, PT, R42, RZ, PT ;  /* 0x000000ff2a00720c */ /* 0x000fe40003f45270 */
[----:B------:R-:W-:Y:S11]  /*2140*/  BRA.DIV UR9, `(.L_x_28) ;  /* 0x0000000e09e07947 */ /* 0x000ff6000b800000 */
[----:B------:R-:W0:Y:S02]  /*2150*/  SHFL.DOWN PT, R9, R8, 0x10, 0x1f ;  /* 0x0a001f0008097f89 */ /* 0x000e2400000e0000 */
[----:B0-----:R-:W-:-:S05]  /*2160*/  FADD R9, R9, R8 ;  /* 0x0000000809097221 */ /* 0x001fca0000000000 */
[----:B------:R-:W0:Y:S02]  /*2170*/  SHFL.DOWN PT, R4, R9, 0x8, 0x1f ;  /* 0x09001f0009047f89 */ /* 0x000e2400000e0000 */
[----:B0-----:R-:W-:-:S05]  /*2180*/  FADD R4, R9, R4 ;  /* 0x0000000409047221 */ /* 0x001fca0000000000 */
[----:B------:R-:W0:Y:S02]  /*2190*/  SHFL.DOWN PT, R11, R4, 0x4, 0x1f ;  /* 0x08801f00040b7f89 */ /* 0x000e2400000e0000 */
[----:B0-----:R-:W-:-:S05]  /*21a0*/  FADD R11, R4, R11 ;  /* 0x0000000b040b7221 */ /* 0x001fca0000000000 */
[----:B------:R-:W0:Y:S02]  /*21b0*/  SHFL.DOWN PT, R10, R11, 0x2, 0x1f ;  /* 0x08401f000b0a7f89 */ /* 0x000e2400000e0000 */
[----:B0-----:R-:W-:-:S05]  /*21c0*/  FADD R10, R11, R10 ;  /* 0x0000000a0b0a7221 */ /* 0x001fca0000000000 */
[----:B------:R0:W1:Y:S02]  /*21d0*/  SHFL.DOWN PT, R13, R10, 0x1, 0x1f ;  /* 0x08201f000a0d7f89 */ /* 0x00006400000e0000 */
.L_x_50:
[----:B------:R-:W2:Y:S01]  /*21e0*/  @!P2 LDC R9, c[0x0][0x3c0] ;  /* 0x0000f000ff09ab82 */ /* 0x000ea20000000800 */
[----:B01----:R-:W-:Y:S01]  /*21f0*/  FADD R10, R10, R13 ;  /* 0x0000000d0a0a7221 */ /* 0x003fe20000000000 */
[----:B------:R-:W-:Y:S01]  /*2200*/  @!P2 LEA R4, R47, R7, 0x5 ;  /* 0x000000072f04a211 */ /* 0x000fe200078e28ff */
[----:B------:R-:W-:-:S03]  /*2210*/  VIADD R7, R7, 0x1 ;  /* 0x0000000107077836 */ /* 0x000fc60000000000 */
[----:B------:R-:W-:Y:S02]  /*2220*/  @!P2 LEA R4, R4, UR15, 0x2 ;  /* 0x0000000f0404ac11 */ /* 0x000fe4000f8e10ff */
[----:B------:R-:W-:Y:S01]  /*2230*/  ISETP.NE.AND P3, PT, R7, 0x20, PT ;  /* 0x000000200700780c */ /* 0x000fe20003f65270 */
[----:B--2---:R-:W-:-:S05]  /*2240*/  @!P2 FMUL R9, R10, R9 ;  /* 0x000000090a09a220 */ /* 0x004fca0000400000 */
[----:B------:R0:W-:Y:S01]  /*2250*/  @!P2 STS [R4], R9 ;  /* 0x000000090400a388 */ /* 0x0001e20000000800 */
[----:B------:R-:W-:-:S06]  /*2260*/  @!P2 FMNMX R6, R6, R9, !PT ;  /* 0x000000090606a209 */ /* 0x000fcc0007800000 */
[----:B------:R-:W-:Y:S05]  /*2270*/  @P3 BRA `(.L_x_29) ;  /* 0xfffffff400fc3947 */ /* 0x000fea000383ffff */
[----:B------:R-:W1:Y:S01]  /*2280*/  LDCU UR9, c[0x0][0x3b8] ;  /* 0x00007700ff0977ac */ /* 0x000e620008000800 */
[----:B------:R-:W-:Y:S01]  /*2290*/  IMAD.MOV.U32 R3, RZ, RZ, RZ ;  /* 0x000000ffff037224 */ /* 0x000fe200078e00ff */
[----:B------:R-:W-:-:S06]  /*22a0*/  USHF.L.U32 UR10, UR4, 0x5, URZ ;  /* 0x00000005040a7899 */ /* 0x000fcc00080006ff */
[----:B------:R-:W-:-:S04]  /*22b0*/  IADD3 R5, PT, PT, R42, UR10, RZ ;  /* 0x0000000a2a057c10 */ /* 0x000fc8000fffe0ff */
[----:B-1----:R-:W-:Y:S01]  /*22c0*/  ISETP.GE.AND P1, PT, R5, UR9, PT ;  /* 0x0000000905007c0c */ /* 0x002fe2000bf26270 */
[----:B------:R-:W-:-:S03]  /*22d0*/  UMOV UR9, 0xffffffff ;  /* 0xffffffff00097882 */ /* 0x000fc60000000000 */
[----:B------:R-:W-:Y:S09]  /*22e0*/  BRA.DIV UR9, `(.L_x_30) ;  /* 0x0000001209147947 */ /* 0x000ff2000b800000 */
[----:B------:R-:W1:Y:S02]  /*22f0*/  SHFL.IDX PT, R6, R6, RZ, 0x1f ;  /* 0x00001fff06067589 */ /* 0x000e6400000e0000 */
.L_x_53:
[----:B------:R-:W-:Y:S04]  /*2300*/  BSSY.RECONVERGENT B0, `(.L_x_31) ;  /* 0x0000013000007945 */ /* 0x000fe80003800200 */
[----:B------:R-:W-:Y:S05]  /*2310*/  @P1 BRA `(.L_x_32) ;  /* 0x0000000000441947 */ /* 0x000fea0003800000 */
[----:B0-----:R-:W-:-:S04]  /*2320*/  IADD3 R4, PT, PT, R47, UR16, RZ ;  /* 0x000000102f047c10 */ /* 0x001fc8000fffe0ff */
[----:B------:R-:W-:-:S13]  /*2330*/  ISETP.GE.U32.AND P1, PT, R4, R5, PT ;  /* 0x000000050400720c */ /* 0x000fda0003f26070 */
[----:B------:R-:W-:-:S05]  /*2340*/  @!P1 IMAD R4, R47, 0x20, R42 ;  /* 0x000000202f049824 */ /* 0x000fca00078e022a */
[----:B------:R-:W-:-:S05]  /*2350*/  @!P1 LEA R4, R4, UR15, 0x2 ;  /* 0x0000000f04049c11 */ /* 0x000fca000f8e10ff */
[----:B------:R2:W-:Y:S01]  /*2360*/  @!P1 STS [R4], RZ ;  /* 0x000000ff04009388 */ /* 0x0005e20000000800 */
[----:B------:R-:W-:Y:S05]  /*2370*/  @!P1 BRA `(.L_x_32) ;  /* 0x00000000002c9947 */ /* 0x000fea0003800000 */
[----:B------:R-:W-:-:S04]  /*2380*/  LEA R3, R47, R42, 0x5 ;  /* 0x0000002a2f037211 */ /* 0x000fc800078e28ff */
[----:B------:R-:W-:-:S05]  /*2390*/  LEA R8, R3, UR15, 0x2 ;  /* 0x0000000f03087c11 */ /* 0x000fca000f8e10ff */
[----:B------:R-:W1:Y:S02]  /*23a0*/  LDS R3, [R8] ;  /* 0x0000000008037984 */ /* 0x000e640000000800 */
[----:B-1----:R-:W-:-:S04]  /*23b0*/  FADD R3, -R6, R3 ;  /* 0x0000000306037221 */ /* 0x002fc80000000100 */
[----:B--2---:R-:W-:-:S05]  /*23c0*/  FMUL R4, R3, 1.4426950216293334961 ;  /* 0x3fb8aa3b03047820 */ /* 0x004fca0000400000 */
[----:B------:R-:W-:-:S13]  /*23d0*/  FSETP.GEU.AND P1, PT, R4, -126, PT ;  /* 0xc2fc00000400780b */ /* 0x000fda0003f2e000 */
[----:B------:R-:W-:-:S04]  /*23e0*/  @!P1 FMUL R4, R4, 0.5 ;  /* 0x3f00000004049820 */ /* 0x000fc80000400000 */
[----:B------:R-:W0:Y:S02]  /*23f0*/  MUFU.EX2 R5, R4 ;  /* 0x0000000400057308 */ /* 0x000e240000000800 */
[----:B0-----:R-:W-:-:S04]  /*2400*/  @!P1 FMUL R5, R5, R5 ;  /* 0x0000000505059220 */ /* 0x001fc80000400000 */
[----:B------:R-:W-:Y:S01]  /*2410*/  FADD R3, RZ, R5 ;  /* 0x00000005ff037221 */ /* 0x000fe20000000000 */
[----:B------:R3:W-:Y:S06]  /*2420*/  STS [R8], R5 ;  /* 0x0000000508007388 */ /* 0x0007ec0000000800 */
.L_x_32:
[----:B------:R-:W-:Y:S05]  /*2430*/  BSYNC.RECONVERGENT B0 ;  /* 0x0000000000007941 */ /* 0x000fea0003800200 */
.L_x_31:
[----:B------:R-:W-:-:S03]  /*2440*/  UMOV UR9, 0xffffffff ;  /* 0xffffffff00097882 */ /* 0x000fc60000000000 */
[----:B------:R-:W-:Y:S05]  /*2450*/  BRA.DIV UR9, `(.L_x_33) ;  /* 0x0000000e09e47947 */ /* 0x000fea000b800000 */
[----:B0-2---:R-:W0:Y:S02]  /*2460*/  SHFL.DOWN PT, R4, R3, 0x10, 0x1f ;  /* 0x0a001f0003047f89 */ /* 0x005e2400000e0000 */
[----:B0-----:R-:W-:-:S05]  /*2470*/  FADD R4, R4, R3 ;  /* 0x0000000304047221 */ /* 0x001fca0000000000 */
[----:B---3--:R-:W0:Y:S02]  /*2480*/  SHFL.DOWN PT, R5, R4, 0x8, 0x1f ;  /* 0x09001f0004057f89 */ /* 0x008e2400000e0000 */
[----:B0-----:R-:W-:-:S05]  /*2490*/  FADD R5, R4, R5 ;  /* 0x0000000504057221 */ /* 0x001fca0000000000 */
[----:B------:R-:W0:Y:S02]  /*24a0*/  SHFL.DOWN PT, R8, R5, 0x4, 0x1f ;  /* 0x08801f0005087f89 */ /* 0x000e2400000e0000 */
[----:B0-----:R-:W-:-:S05]  /*24b0*/  FADD R8, R5, R8 ;  /* 0x0000000805087221 */ /* 0x001fca0000000000 */
[----:B------:R-:W0:Y:S02]  /*24c0*/  SHFL.DOWN PT, R7, R8, 0x2, 0x1f ;  /* 0x08401f0008077f89 */ /* 0x000e2400000e0000 */
[----:B0-----:R-:W-:-:S05]  /*24d0*/  FADD R7, R8, R7 ;  /* 0x0000000708077221 */ /* 0x001fca0000000000 */
[----:B------:R-:W0:Y:S02]  /*24e0*/  SHFL.DOWN PT, R10, R7, 0x1, 0x1f ;  /* 0x08201f00070a7f89 */ /* 0x000e2400000e0000 */
[----:B0-----:R-:W-:-:S05]  /*24f0*/  FADD R10, R7, R10 ;  /* 0x0000000a070a7221 */ /* 0x001fca0000000000 */
[----:B------:R0:W2:Y:S02]  /*2500*/  SHFL.IDX PT, R51, R10, RZ, 0x1f ;  /* 0x00001fff0a337589 */ /* 0x0000a400000e0000 */
.L_x_61:
[C---:B-1---5:R-:W-:Y:S01]  /*2510*/  FMNMX R49, R0.reuse, R6, !PT ;  /* 0x0000000600317209 */ /* 0x062fe20007800000 */
[----:B------:R-:W-:Y:S04]  /*2520*/  BSSY.RECONVERGENT B0, `(.L_x_34) ;  /* 0x00000a5000007945 */ /* 0x000fe80003800200 */
[--C-:B------:R-:W-:Y:S01]  /*2530*/  FADD R0, R0, -R49.reuse ;  /* 0x8000003100007221 */ /* 0x100fe20000000000 */
[----:B------:R-:W-:-:S03]  /*2540*/  FADD R6, R6, -R49 ;  /* 0x8000003106067221 */ /* 0x000fc60000000000 */
[----:B------:R-:W-:Y:S01]  /*2550*/  FMUL R3, R0, 1.4426950216293334961 ;  /* 0x3fb8aa3b00037820 */ /* 0x000fe20000400000 */
[----:B------:R-:W-:-:S04]  /*2560*/  FMUL R6, R6, 1.4426950216293334961 ;  /* 0x3fb8aa3b06067820 */ /* 0x000fc80000400000 */
[----:B------:R-:W-:Y:S02]  /*2570*/  FSETP.GEU.AND P1, PT, R3, -126, PT ;  /* 0xc2fc00000300780b */ /* 0x000fe40003f2e000 */
[----:B------:R-:W-:-:S11]  /*2580*/  FSETP.GEU.AND P2, PT, R6, -126, PT ;  /* 0xc2fc00000600780b */ /* 0x000fd60003f4e000 */
[----:B------:R-:W-:Y:S02]  /*2590*/  @!P1 FMUL R3, R3, 0.5 ;  /* 0x3f00000003039820 */ /* 0x000fe40000400000 */
[----:B------:R-:W-:Y:S02]  /*25a0*/  @!P2 FMUL R6, R6, 0.5 ;  /* 0x3f0000000606a820 */ /* 0x000fe40000400000 */
[----:B------:R-:W1:Y:S08]  /*25b0*/  MUFU.EX2 R5, R3 ;  /* 0x0000000300057308 */ /* 0x000e700000000800 */
[----:B------:R-:W3:Y:S01]  /*25c0*/  MUFU.EX2 R0, R6 ;  /* 0x0000000600007308 */ /* 0x000ee20000000800 */
[----:B-1----:R-:W-:-:S04]  /*25d0*/  @!P1 FMUL R5, R5, R5 ;  /* 0x0000000505059220 */ /* 0x002fc80000400000 */
[----:B------:R-:W-:Y:S01]  /*25e0*/  FMUL R2, R2, R5 ;  /* 0x0000000502027220 */ /* 0x000fe20000400000 */
[----:B---3--:R-:W-:-:S04]  /*25f0*/  @!P2 FMUL R0, R0, R0 ;  /* 0x000000000000a220 */ /* 0x008fc80000400000 */
[----:B--2---:R-:W-:Y:S01]  /*2600*/  FFMA R51, R51, R0, R2 ;  /* 0x0000000033337223 */ /* 0x004fe20000000002 */
[----:B------:R-:W-:Y:S06]  /*2610*/  @P0 BRA `(.L_x_35) ;  /* 0x0000000800540947 */ /* 0x000fec0003800000 */
[----:B------:R-:W1:Y:S01]  /*2620*/  MUFU.RCP R4, R51 ;  /* 0x0000003300047308 */ /* 0x000e620000001000 */
[----:B------:R-:W-:Y:S07]  /*2630*/  BSSY.RECONVERGENT B1, `(.L_x_36) ;  /* 0x000000c000017945 */ /* 0x000fee0003800200 */
[----:B------:R-:W2:Y:S01]  /*2640*/  FCHK P0, R2, R51 ;  /* 0x0000003302007302 */ /* 0x000ea20000000000 */
[----:B-1----:R-:W-:-:S04]  /*2650*/  FFMA R3, -R51, R4, 1 ;  /* 0x3f80000033037423 */ /* 0x002fc80000000104 */
[----:B------:R-:W-:-:S04]  /*2660*/  FFMA R3, R4, R3, R4 ;  /* 0x0000000304037223 */ /* 0x000fc80000000004 */
[----:B------:R-:W-:-:S04]  /*2670*/  FFMA R46, R2, R3, RZ ;  /* 0x00000003022e7223 */ /* 0x000fc800000000ff */
[----:B------:R-:W-:-:S04]  /*2680*/  FFMA R4, -R51, R46, R2 ;  /* 0x0000002e33047223 */ /* 0x000fc80000000102 */
[----:B------:R-:W-:Y:S01]  /*2690*/  FFMA R46, R3, R4, R46 ;  /* 0x00000004032e7223 */ /* 0x000fe2000000002e */
[----:B--2---:R-:W-:Y:S06]  /*26a0*/  @!P0 BRA `(.L_x_37) ;  /* 0x0000000000108947 */ /* 0x004fec0003800000 */
[----:B------:R-:W-:Y:S01]  /*26b0*/  IMAD.MOV.U32 R3, RZ, RZ, R51 ;  /* 0x000000ffff037224 */ /* 0x000fe200078e0033 */
[----:B------:R-:W-:-:S07]  /*26c0*/  MOV R50, 0x26e0 ;  /* 0x000026e000327802 */ /* 0x000fce0000000f00 */
[----:B0-----:R-:W-:Y:S05]  /*26d0*/  CALL.REL.NOINC `($__internal_0_$__cuda_sm3x_div_rn_noftz_f32_slowpath) ;  /* 0x0000001000007944 */ /* 0x001fea0003c00000 */
[----:B------:R-:W-:-:S07]  /*26e0*/  MOV R46, R52 ;  /* 0x00000034002e7202 */ /* 0x000fce0000000f00 */
.L_x_37:
[----:B------:R-:W-:Y:S05]  /*26f0*/  BSYNC.RECONVERGENT B1 ;  /* 0x0000000000017941 */ /* 0x000fea0003800200 */
.L_x_36:
[----:B------:R-:W-:Y:S01]  /*2700*/  LEA R2, R47, UR15, 0x7 ;  /* 0x0000000f2f027c11 */ /* 0x000fe2000f8e38ff */
[----:B------:R-:W1:Y:S01]  /*2710*/  MUFU.RCP R48, R51 ;  /* 0x0000003300307308 */ /* 0x000e620000001000 */
[----:B------:R-:W2:Y:S01]  /*2720*/  LDCU UR9, c[0x0][0x3bc] ;  /* 0x00007780ff0977ac */ /* 0x000ea20008000800 */
[----:B------:R-:W-:Y:S02]  /*2730*/  BSSY.RECONVERGENT B1, `(.L_x_38) ;  /* 0x0000017000017945 */ /* 0x000fe40003800200 */
[----:B------:R3:W4:Y:S04]  /*2740*/  LDS.128 R4, [R2] ;  /* 0x0000000002047984 */ /* 0x0007280000000c00 */
[----:B0-----:R3:W0:Y:S01]  /*2750*/  LDS.128 R8, [R2+0x10] ;  /* 0x0000100002087984 */ /* 0x0016220000000c00 */
[----:B------:R-:W5:Y:S03]  /*2760*/  FCHK P0, R0, R51 ;  /* 0x0000003300007302 */ /* 0x000f660000000000 */
[----:B------:R3:W0:Y:S04]  /*2770*/  LDS.128 R12, [R2+0x20] ;  /* 0x00002000020c7984 */ /* 0x0006280000000c00 */
[----:B------:R3:W0:Y:S01]  /*2780*/  LDS.128 R16, [R2+0x30] ;  /* 0x0000300002107984 */ /* 0x0006220000000c00 */
[----:B-1----:R-:W-:-:S03]  /*2790*/  FFMA R3, -R51, R48, 1 ;  /* 0x3f80000033037423 */ /* 0x002fc60000000130 */
[----:B------:R3:W1:Y:S01]  /*27a0*/  LDS.128 R20, [R2+0x40] ;  /* 0x0000400002147984 */ /* 0x0006620000000c00 */
[----:B------:R-:W-:Y:S01]  /*27b0*/  FFMA R53, R48, R3, R48 ;  /* 0x0000000330357223 */ /* 0x000fe20000000030 */
[----:B--2---:R-:W-:Y:S02]  /*27c0*/  IMAD.U32 R48, RZ, RZ, UR9 ;  /* 0x00000009ff307e24 */ /* 0x004fe4000f8e00ff */
[----:B------:R3:W2:Y:S01]  /*27d0*/  LDS.128 R24, [R2+0x50] ;  /* 0x0000500002187984 */ /* 0x0006a20000000c00 */
[----:B------:R-:W-:Y:S01]  /*27e0*/  FFMA R50, R0, R53, RZ ;  /* 0x0000003500327223 */ /* 0x000fe200000000ff */
[----:B------:R-:W-:Y:S02]  /*27f0*/  IMAD R48, R47, R48, UR8 ;  /* 0x000000082f307e24 */ /* 0x000fe4000f8e0230 */
[----:B------:R3:W0:Y:S01]  /*2800*/  LDS.128 R28, [R2+0x60] ;  /* 0x00006000021c7984 */ /* 0x0006220000000c00 */
[----:B------:R-:W-:-:S03]  /*2810*/  FFMA R3, -R51, R50, R0 ;  /* 0x0000003233037223 */ /* 0x000fc60000000100 */
[----:B------:R3:W0:Y:S01]  /*2820*/  LDS.128 R32, [R2+0x70] ;  /* 0x0000700002207984 */ /* 0x0006220000000c00 */
[----:B------:R-:W-:Y:S01]  /*2830*/  FFMA R50, R53, R3, R50 ;  /* 0x0000000335327223 */ /* 0x000fe20000000032 */
[----:B-----5:R-:W-:Y:S06]  /*2840*/  @!P0 BRA `(.L_x_39) ;  /* 0x0000000000148947 */ /* 0x020fec0003800000 */
[----:B---3--:R-:W-:Y:S01]  /*2850*/  MOV R2, R0 ;  /* 0x0000000000027202 */ /* 0x008fe20000000f00 */
[----:B------:R-:W-:Y:S01]  /*2860*/  IMAD.MOV.U32 R3, RZ, RZ, R51 ;  /* 0x000000ffff037224 */ /* 0x000fe200078e0033 */
[----:B------:R-:W-:-:S07]  /*2870*/  MOV R50, 0x2890 ;  /* 0x0000289000327802 */ /* 0x000fce0000000f00 */
[----:B012-4-:R-:W-:Y:S05]  /*2880*/  CALL.REL.NOINC `($__internal_0_$__cuda_sm3x_div_rn_noftz_f32_slowpath) ;  /* 0x0000000c00947944 */ /* 0x017fea0003c00000 */
[----:B------:R-:W-:-:S07]  /*2890*/  MOV R50, R52 ;  /* 0x0000003400327202 */ /* 0x000fce0000000f00 */
.L_x_39:
[----:B------:R-:W-:Y:S05]  /*28a0*/  BSYNC.RECONVERGENT B1 ;  /* 0x0000000000017941 */ /* 0x000fea0003800200 */
.L_x_38:
[----:B------:R-:W-:-:S07]  /*28b0*/  IMAD.MOV.U32 R53, RZ, RZ, R42 ;  /* 0x000000ffff357224 */ /* 0x000fce00078e002a */
.L_x_40:
[----:B------:R-:W5:Y:S01]  /*28c0*/  LDC R0, c[0x0][0x3bc] ;  /* 0x0000ef00ff007b82 */ /* 0x000f620000000800 */
[----:B------:R-:W-:-:S05]  /*28d0*/  LEA R55, R53, UR6, 0x2 ;  /* 0x0000000635377c11 */ /* 0x000fca000f8e10ff */
[----:B------:R-:W4:Y:S01]  /*28e0*/  LDS R59, [R55] ;  /* 0x00000000373b7984 */ /* 0x000f220000000800 */
[----:B-----5:R-:W-:-:S05]  /*28f0*/  LEA R61, R0, R55, 0x2 ;  /* 0x00000037003d7211 */ /* 0x020fca00078e10ff */
[----:B------:R5:W1:Y:S01]  /*2900*/  LDS R54, [R61] ;  /* 0x000000003d367984 */ /* 0x000a620000000800 */
[----:B------:R-:W-:-:S05]  /*2910*/  IMAD R58, R0, 0x4, R61 ;  /* 0x00000004003a7824 */ /* 0x000fca00078e023d */
[----:B0-----:R3:W2:Y:S01]  /*2920*/  LDS R57, [R58] ;  /* 0x000000003a397984 */ /* 0x0016a20000000800 */
[----:B------:R-:W-:-:S05]  /*2930*/  LEA R60, R0, R58, 0x2 ;  /* 0x0000003a003c7211 */ /* 0x000fca00078e10ff */
[C---:B-----5:R-:W-:Y:S01]  /*2940*/  IMAD R61, R0.reuse, 0x4, R60 ;  /* 0x00000004003d7824 */ /* 0x060fe200078e023c */
[----:B------:R5:W0:Y:S04]  /*2950*/  LDS R52, [R60] ;  /* 0x000000003c347984 */ /* 0x000a280000000800 */
[----:B---3--:R-:W-:Y:S01]  /*2960*/  LEA R58, R0, R61, 0x2 ;  /* 0x0000003d003a7211 */ /* 0x008fe200078e10ff */
[----:B------:R-:W3:Y:S01]  /*2970*/  LDS R3, [R61] ;  /* 0x000000003d037984 */ /* 0x000ee20000000800 */
[----:B----4-:R-:W-:-:S03]  /*2980*/  FFMA R56, R4, R59, RZ ;  /* 0x0000003b04387223 */ /* 0x010fc600000000ff */
[----:B------:R-:W4:Y:S01]  /*2990*/  LDS R2, [R58] ;  /* 0x000000003a027984 */ /* 0x000f220000000800 */
[----:B------:R-:W-:-:S05]  /*29a0*/  IMAD R55, R0, 0x4, R58 ;  /* 0x0000000400377824 */ /* 0x000fca00078e023a */
[----:B-----5:R-:W-:Y:S02]  /*29b0*/  LEA R60, R0, R55, 0x2 ;  /* 0x00000037003c7211 */ /* 0x020fe400078e10ff */
[----:B------:R-:W5:Y:S01]  /*29c0*/  LDS R55, [R55] ;  /* 0x0000000037377984 */ /* 0x000f620000000800 */
[----:B-1----:R-:W-:-:S03]  /*29d0*/  FFMA R59, R5, R54, R56 ;  /* 0x00000036053b7223 */ /* 0x002fc60000000038 */
[----:B------:R1:W5:Y:S01]  /*29e0*/  LDS R54, [R60] ;  /* 0x000000003c367984 */ /* 0x0003620000000800 */
[----:B--2---:R-:W-:Y:S01]  /*29f0*/  FFMA R56, R6, R57, R59 ;  /* 0x0000003906387223 */ /* 0x004fe2000000003b */
[----:B-1----:R-:W-:-:S03]  /*2a00*/  IMAD R60, R0, 0x4, R60 ;  /* 0x00000004003c7824 */ /* 0x002fc600078e023c */
[----:B0-----:R-:W-:Y:S02]  /*2a10*/  FFMA R61, R7, R52, R56 ;  /* 0x00000034073d7223 */ /* 0x001fe40000000038 */
[----:B------:R0:W1:Y:S01]  /*2a20*/  LDS R57, [R60] ;  /* 0x000000003c397984 */ /* 0x0000620000000800 */
[----:B------:R-:W-:Y:S01]  /*2a30*/  LEA R59, R0, R60, 0x2 ;  /* 0x0000003c003b7211 */ /* 0x000fe200078e10ff */
[----:B---3--:R-:W-:-:S04]  /*2a40*/  FFMA R56, R8, R3, R61 ;  /* 0x0000000308387223 */ /* 0x008fc8000000003d */
[----:B------:R-:W2:Y:S01]  /*2a50*/  LDS R52, [R59] ;  /* 0x000000003b347984 */ /* 0x000ea20000000800 */
[----:B----4-:R-:W-:Y:S01]  /*2a60*/  FFMA R61, R9, R2, R56 ;  /* 0x00000002093d7223 */ /* 0x010fe20000000038 */
[C---:B------:R-:W-:Y:S01]  /*2a70*/  IMAD R58, R0.reuse, 0x4, R59 ;  /* 0x00000004003a7824 */ /* 0x040fe200078e023b */
[----:B------:R-:W3:Y:S04]  /*2a80*/  LDC.64 R2, c[0x0][0x398] ;  /* 0x0000e600ff027b82 */ /* 0x000ee80000000a00 */
[----:B0-----:R-:W-:Y:S01]  /*2a90*/  LEA R60, R0, R58, 0x2 ;  /* 0x0000003a003c7211 */ /* 0x001fe200078e10ff */
[----:B-----5:R-:W-:-:S04]  /*2aa0*/  FFMA R56, R10, R55, R61 ;  /* 0x000000370a387223 */ /* 0x020fc8000000003d */
[----:B------:R-:W-:Y:S02]  /*2ab0*/  FFMA R55, R11, R54, R56 ;  /* 0x000000360b377223 */ /* 0x000fe40000000038 */
[----:B------:R0:W-:Y:S02]  /*2ac0*/  LDS R54, [R60] ;  /* 0x000000003c367984 */ /* 0x0001e40000000800 */
[----:B0-----:R-:W-:Y:S01]  /*2ad0*/  LEA R60, R0, R60, 0x2 ;  /* 0x0000003c003c7211 */ /* 0x001fe200078e10ff */
[----:B-1----:R-:W-:Y:S01]  /*2ae0*/  FFMA R56, R12, R57, R55 ;  /* 0x000000390c387223 */ /* 0x002fe20000000037 */
[----:B------:R-:W-:Y:S01]  /*2af0*/  IMAD.IADD R55, R48, 0x1, R53 ;  /* 0x0000000130377824 */ /* 0x000fe200078e0235 */
[----:B------:R0:W1:Y:S03]  /*2b00*/  LDS R57, [R58] ;  /* 0x000000003a397984 */ /* 0x0000660000000800 */
[----:B---3--:R-:W-:Y:S01]  /*2b10*/  IMAD.WIDE R2, R55, 0x4, R2 ;  /* 0x0000000437027825 */ /* 0x008fe200078e0202 */
[----:B------:R-:W3:Y:S03]  /*2b20*/  LDS R59, [R60] ;  /* 0x000000003c3b7984 */ /* 0x000ee60000000800 */
[----:B--2---:R-:W-:Y:S01]  /*2b30*/  FFMA R61, R13, R52, R56 ;  /* 0x000000340d3d7223 */ /* 0x004fe20000000038 */
[----:B------:R-:W2:Y:S01]  /*2b40*/  LDG.E R55, desc[UR12][R2.64] ;  /* 0x0000000c02377981 */ /* 0x000ea2000c1e1900 */
[----:B0-----:R-:W-:Y:S01]  /*2b50*/  IMAD R58, R0, 0x4, R60 ;  /* 0x00000004003a7824 */ /* 0x001fe200078e023c */
[----:B------:R-:W-:-:S04]  /*2b60*/  IADD3 R53, PT, PT, R53, 0x20, RZ ;  /* 0x0000002035357810 */ /* 0x000fc80007ffe0ff */
[----:B------:R0:W4:Y:S01]  /*2b70*/  LDS R52, [R58] ;  /* 0x000000003a347984 */ /* 0x0001220000000800 */
[----:B------:R-:W-:Y:S02]  /*2b80*/  ISETP.GE.AND P0, PT, R53, R0, PT ;  /* 0x000000003500720c */ /* 0x000fe40003f06270 */
[----:B0-----:R-:W-:-:S05]  /*2b90*/  LEA R58, R0, R58, 0x2 ;  /* 0x0000003a003a7211 */ /* 0x001fca00078e10ff */
[----:B------:R-:W-:Y:S02]  /*2ba0*/  IMAD R60, R0, 0x4, R58 ;  /* 0x00000004003c7824 */ /* 0x000fe400078e023a */
[----:B-1----:R-:W-:Y:S02]  /*2bb0*/  FFMA R56, R14, R57, R61 ;  /* 0x000000390e387223 */ /* 0x002fe4000000003d */
[----:B------:R-:W0:Y:S02]  /*2bc0*/  LDS R57, [R58] ;  /* 0x000000003a397984 */ /* 0x000e240000000800 */
[----:B------:R-:W-:Y:S02]  /*2bd0*/  FFMA R61, R15, R54, R56 ;  /* 0x000000360f3d7223 */ /* 0x000fe40000000038 */
[----:B------:R1:W5:Y:S02]  /*2be0*/  LDS R54, [R60] ;  /* 0x000000003c367984 */ /* 0x0003640000000800 */
[----:B---3--:R-:W-:Y:S01]  /*2bf0*/  FFMA R56, R16, R59, R61 ;  /* 0x0000003b10387223 */ /* 0x008fe2000000003d */
[----:B-1----:R-:W-:-:S03]  /*2c00*/  LEA R60, R0, R60, 0x2 ;  /* 0x0000003c003c7211 */ /* 0x002fc600078e10ff */
[----:B----4-:R-:W-:Y:S02]  /*2c10*/  FFMA R61, R17, R52, R56 ;  /* 0x00000034113d7223 */ /* 0x010fe40000000038 */
[----:B------:R1:W3:Y:S02]  /*2c20*/  LDS R59, [R60] ;  /* 0x000000003c3b7984 */ /* 0x0002e40000000800 */
[----:B-1----:R-:W-:-:S05]  /*2c30*/  IMAD R60, R0, 0x4, R60 ;  /* 0x00000004003c7824 */ /* 0x002fca00078e023c */
[----:B------:R-:W-:Y:S01]  /*2c40*/  LEA R58, R0, R60, 0x2 ;  /* 0x0000003c003a7211 */ /* 0x000fe200078e10ff */
[----:B------:R-:W1:Y:S01]  /*2c50*/  LDS R52, [R60] ;  /* 0x000000003c347984 */ /* 0x000e620000000800 */
[----:B0-----:R-:W-:-:S03]  /*2c60*/  FFMA R56, R18, R57, R61 ;  /* 0x0000003912387223 */ /* 0x001fc6000000003d */
[----:B------:R0:W4:Y:S01]  /*2c70*/  LDS R57, [R58] ;  /* 0x000000003a397984 */ /* 0x0001220000000800 */
[----:B-----5:R-:W-:Y:S01]  /*2c80*/  FFMA R61, R19, R54, R56 ;  /* 0x00000036133d7223 */ /* 0x020fe20000000038 */
[----:B0-----:R-:W-:-:S05]  /*2c90*/  IMAD R58, R0, 0x4, R58 ;  /* 0x00000004003a7824 */ /* 0x001fca00078e023a */
[----:B------:R0:W5:Y:S01]  /*2ca0*/  LDS R54, [R58] ;  /* 0x000000003a367984 */ /* 0x0001620000000800 */
[----:B---3--:R-:W-:Y:S01]  /*2cb0*/  FFMA R56, R20, R59, R61 ;  /* 0x0000003b14387223 */ /* 0x008fe2000000003d */
[----:B0-----:R-:W-:-:S05]  /*2cc0*/  LEA R58, R0, R58, 0x2 ;  /* 0x0000003a003a7211 */ /* 0x001fca00078e10ff */
[----:B------:R-:W-:Y:S01]  /*2cd0*/  IMAD R60, R0, 0x4, R58 ;  /* 0x00000004003c7824 */ /* 0x000fe200078e023a */
[----:B------:R-:W0:Y:S01]  /*2ce0*/  LDS R59, [R58] ;  /* 0x000000003a3b7984 */ /* 0x000e220000000800 */
[----:B-1----:R-:W-:-:S03]  /*2cf0*/  FFMA R61, R21, R52, R56 ;  /* 0x00000034153d7223 */ /* 0x002fc60000000038 */
[----:B------:R1:W3:Y:S01]  /*2d00*/  LDS R52, [R60] ;  /* 0x000000003c347984 */ /* 0x0002e20000000800 */
[----:B----4-:R-:W-:Y:S01]  /*2d10*/  FFMA R56, R22, R57, R61 ;  /* 0x0000003916387223 */ /* 0x010fe2000000003d */
[----:B------:R-:W-:-:S05]  /*2d20*/  LEA R57, R0, R60, 0x2 ;  /* 0x0000003c00397211 */ /* 0x000fca00078e10ff */
[C---:B-1----:R-:W-:Y:S02]  /*2d30*/  IMAD R60, R0.reuse, 0x4, R57 ;  /* 0x00000004003c7824 */ /* 0x042fe400078e0239 */
[----:B------:R-:W1:Y:S03]  /*2d40*/  LDS R57, [R57] ;  /* 0x0000000039397984 */ /* 0x000e660000000800 */
[----:B------:R-:W-:Y:S01]  /*2d50*/  LEA R58, R0, R60, 0x2 ;  /* 0x0000003c003a7211 */ /* 0x000fe200078e10ff */
[----:B-----5:R-:W-:Y:S02]  /*2d60*/  FFMA R61, R23, R54, R56 ;  /* 0x00000036173d7223 */ /* 0x020fe40000000038 */
[----:B------:R-:W4:Y:S02]  /*2d70*/  LDS R54, [R60] ;  /* 0x000000003c367984 */ /* 0x000f240000000800 */
[----:B0-----:R-:W-:-:S02]  /*2d80*/  FFMA R56, R24, R59, R61 ;  /* 0x0000003b18387223 */ /* 0x001fc4000000003d */
[----:B------:R-:W0:Y:S02]  /*2d90*/  LDS R59, [R58] ;  /* 0x000000003a3b7984 */ /* 0x000e240000000800 */
[----:B---3--:R-:W-:Y:S01]  /*2da0*/  FFMA R61, R25, R52, R56 ;  /* 0x00000034193d7223 */ /* 0x008fe20000000038 */
[----:B------:R-:W-:-:S03]  /*2db0*/  IMAD R56, R0, 0x4, R58 ;  /* 0x0000000400387824 */ /* 0x000fc600078e023a */
[----:B-1----:R-:W-:-:S04]  /*2dc0*/  FFMA R52, R26, R57, R61 ;  /* 0x000000391a347223 */ /* 0x002fc8000000003d */
[----:B----4-:R-:W-:Y:S01]  /*2dd0*/  FFMA R61, R27, R54, R52 ;  /* 0x000000361b3d7223 */ /* 0x010fe20000000034 */
[C---:B------:R-:W-:Y:S02]  /*2de0*/  LEA R54, R0.reuse, R56, 0x2 ;  /* 0x0000003800367211 */ /* 0x040fe400078e10ff */
[----:B------:R-:W1:Y:S03]  /*2df0*/  LDS R56, [R56] ;  /* 0x0000000038387984 */ /* 0x000e660000000800 */
[----:B------:R-:W-:Y:S02]  /*2e00*/  IMAD R57, R0, 0x4, R54 ;  /* 0x0000000400397824 */ /* 0x000fe400078e0236 */
[----:B------:R-:W3:Y:S04]  /*2e10*/  LDS R54, [R54] ;  /* 0x0000000036367984 */ /* 0x000ee80000000800 */
[----:B------:R-:W4:Y:S01]  /*2e20*/  LDS R60, [R57] ;  /* 0x00000000393c7984 */ /* 0x000f220000000800 */
[----:B0-----:R-:W-:Y:S01]  /*2e30*/  FFMA R52, R28, R59, R61 ;  /* 0x0000003b1c347223 */ /* 0x001fe2000000003d */
[----:B------:R-:W-:-:S05]  /*2e40*/  LEA R61, R0, R57, 0x2 ;  /* 0x00000039003d7211 */ /* 0x000fca00078e10ff */
[C---:B------:R-:W-:Y:S02]  /*2e50*/  IMAD R58, R0.reuse, 0x4, R61 ;  /* 0x00000004003a7824 */ /* 0x040fe400078e023d */
[----:B------:R-:W0:Y:S01]  /*2e60*/  LDS R61, [R61] ;  /* 0x000000003d3d7984 */ /* 0x000e220000000800 */
[----:B-1----:R-:W-:Y:S02]  /*2e70*/  FFMA R59, R29, R56, R52 ;  /* 0x000000381d3b7223 */ /* 0x002fe40000000034 */
[----:B------:R-:W-:Y:S02]  /*2e80*/  LEA R56, R0, R58, 0x2 ;  /* 0x0000003a00387211 */ /* 0x000fe400078e10ff */
[----:B------:R-:W1:Y:S01]  /*2e90*/  LDS R58, [R58] ;  /* 0x000000003a3a7984 */ /* 0x000e620000000800 */
[----:B---3--:R-:W-:Y:S02]  /*2ea0*/  FFMA R52, R30, R54, R59 ;  /* 0x000000361e347223 */ /* 0x008fe4000000003b */
[----:B------:R-:W-:-:S02]  /*2eb0*/  IMAD R54, R0, 0x4, R56 ;  /* 0x0000000400367824 */ /* 0x000fc400078e0238 */
[----:B------:R-:W3:Y:S01]  /*2ec0*/  LDS R56, [R56] ;  /* 0x0000000038387984 */ /* 0x000ee20000000800 */
[----:B----4-:R-:W-:-:S03]  /*2ed0*/  FFMA R59, R31, R60, R52 ;  /* 0x0000003c1f3b7223 */ /* 0x010fc60000000034 */
[----:B------:R-:W4:Y:S01]  /*2ee0*/  LDS R54, [R54] ;  /* 0x0000000036367984 */ /* 0x000f220000000800 */
[----:B0-----:R-:W-:-:S04]  /*2ef0*/  FFMA R52, R32, R61, R59 ;  /* 0x0000003d20347223 */ /* 0x001fc8000000003b */
[----:B-1----:R-:W-:-:S04]  /*2f00*/  FFMA R57, R33, R58, R52 ;  /* 0x0000003a21397223 */ /* 0x002fc80000000034 */
[----:B---3--:R-:W-:-:S04]  /*2f10*/  FFMA R52, R34, R56, R57 ;  /* 0x0000003822347223 */ /* 0x008fc80000000039 */
[----:B----4-:R-:W-:Y:S01]  /*2f20*/  FFMA R57, R35, R54, R52 ;  /* 0x0000003623397223 */ /* 0x010fe20000000034 */
[----:B--2---:R-:W-:-:S04]  /*2f30*/  FMUL R52, R55, R46 ;  /* 0x0000002e37347220 */ /* 0x004fc80000400000 */
[----:B------:R-:W-:-:S05]  /*2f40*/  FFMA R57, R57, R50, R52 ;  /* 0x0000003239397223 */ /* 0x000fca0000000034 */
[----:B------:R0:W-:Y:S01]  /*2f50*/  STG.E desc[UR12][R2.64], R57 ;  /* 0x0000003902007986 */ /* 0x0001e2000c10190c */
[----:B------:R-:W-:Y:S05]  /*2f60*/  @!P0 BRA `(.L_x_40) ;  /* 0xfffffff800548947 */ /* 0x000fea000383ffff */
.L_x_35:
[----:B------:R-:W-:Y:S05]  /*2f70*/  BSYNC.RECONVERGENT B0 ;  /* 0x0000000000007941 */ /* 0x000fea0003800200 */
.L_x_34:
[----:B------:R-:W-:-:S13]  /*2f80*/  ISETP.NE.AND P0, PT, R42, RZ, PT ;  /* 0x000000ff2a00720c */ /* 0x000fda0003f05270 */
[----:B------:R1:W-:Y:S04]  /*2f90*/  @!P0 STG.E desc[UR12][R36.64], R49 ;  /* 0x0000003124008986 */ /* 0x0003e8000c10190c */
[----:B------:R1:W-:Y:S01]  /*2fa0*/  @!P0 STG.E desc[UR12][R38.64], R51 ;  /* 0x0000003326008986 */ /* 0x0003e2000c10190c */
[C---:B------:R-:W-:Y:S01]  /*2fb0*/  ISETP.GE.U32.AND P0, PT, R47.reuse, 0x10, PT ;  /* 0x000000102f00780c */ /* 0x040fe20003f06070 */
[----:B------:R-:W-:-:S12]  /*2fc0*/  VIADD R47, R47, 0x10 ;  /* 0x000000102f2f7836 */ /* 0x000fd80000000000 */
[----:B-1----:R-:W-:Y:S05]  /*2fd0*/  @!P0 BRA `(.L_x_41) ;  /* 0xffffffe8006c8947 */ /* 0x002fea000383ffff */
[----:B------:R-:W-:Y:S05]  /*2fe0*/  WARPSYNC.ALL ;  /* 0x0000000000007948 */ /* 0x000fea0003800000 */
[----:B------:R-:W-:Y:S06]  /*2ff0*/  BAR.SYNC.DEFER_BLOCKING 0x0 ;  /* 0x0000000000007b1d */ /* 0x000fec0000010000 */
[----:B------:R-:W-:Y:S05]  /*3000*/  BRA.U UP0, `(.L_x_42) ;  /* 0xffffffe100047547 */ /* 0x000fea000b83ffff */
.L_x_9:
[----:B------:R-:W2:Y:S01]  /*3010*/  LDCU UR7, c[0x0][0x3b8] ;  /* 0x00007700ff0777ac */ /* 0x000ea20008000800 */
[----:B------:R-:W-:Y:S02]  /*3020*/  UIADD3 UR4, UPT, UPT, UR4, 0x1, URZ ;  /* 0x0000000104047890 */ /* 0x000fe4000fffe0ff */
[----:B--2---:R-:W-:-:S04]  /*3030*/  UIADD3 UR7, UPT, UPT, UR7, 0x1f, URZ ;  /* 0x0000001f07077890 */ /* 0x004fc8000fffe0ff */
[----:B------:R-:W-:-:S04]  /*3040*/  USHF.R.S32.HI UR8, URZ, 0x1f, UR7 ;  /* 0x0000001fff087899 */ /* 0x000fc80008011407 */
[----:B------:R-:W-:-:S04]  /*3050*/  ULEA.HI UR8, UR8, UR7, URZ, 0x5 ;  /* 0x0000000708087291 */ /* 0x000fc8000f8f28ff */
[----:B------:R-:W-:-:S04]  /*3060*/  USHF.R.S32.HI UR8, URZ, 0x5, UR8 ;  /* 0x00000005ff087899 */ /* 0x000fc80008011408 */
[----:B------:R-:W-:-:S04]  /*3070*/  UISETP.LT.AND UP0, UPT, UR8, 0x1, UPT ;  /* 0x000000010800788c */ /* 0x000fc8000bf01270 */
[----:B------:R-:W-:-:S04]  /*3080*/  USEL UR8, UR8, 0x1, !UP0 ;  /* 0x0000000108087887 */ /* 0x000fc8000c000000 */
[----:B------:R-:W-:Y:S01]  /*3090*/  UISETP.NE.AND UP0, UPT, UR4, UR8, UPT ;  /* 0x000000080400728c */ /* 0x000fe2000bf05270 */
[----:B------:R-:W-:Y:S08]  /*30a0*/  BAR.SYNC.DEFER_BLOCKING 0x0 ;  /* 0x0000000000007b1d */ /* 0x000ff00000010000 */
[----:B------:R-:W-:Y:S05]  /*30b0*/  BRA.U UP0, `(.L_x_43) ;  /* 0xffffffd100407547 */ /* 0x000fea000b83ffff */
[----:B------:R-:W-:Y:S05]  /*30c0*/  EXIT ;  /* 0x000000000000794d */ /* 0x000fea0003800000 */
.L_x_28:
[----:B------:R-:W-:Y:S01]  /*30d0*/  HFMA2 R15, -RZ, RZ, 0, 1.847743988037109375e-06 ;  /* 0x0000001fff0f7431 */ /* 0x000fe200000001ff */
[----:B------:R-:W-:Y:S01]  /*30e0*/  BSSY B0, `(.L_x_44) ;  /* 0x0000007000007945 */ /* 0x000fe20003800000 */
[----:B------:R-:W-:Y:S01]  /*30f0*/  MOV R9, R8 ;  /* 0x0000000800097202 */ /* 0x000fe20000000f00 */
[----:B------:R-:W-:Y:S02]  /*3100*/  IMAD.MOV.U32 R14, RZ, RZ, 0x10 ;  /* 0x00000010ff0e7424 */ /* 0x000fe400078e00ff */
[----:B------:R-:W-:-:S07]  /*3110*/  IMAD.MOV.U32 R12, RZ, RZ, -0x1 ;  /* 0xffffffffff0c7424 */ /* 0x000fce00078e00ff */
[----:B-----5:R-:W-:Y:S05]  /*3120*/  WARPSYNC.COLLECTIVE R12, `(.L_x_45) ;  /* 0x000000000c087348 */ /* 0x020fea0003c00000 */
[----:B------:R0:W1:Y:S02]  /*3130*/  SHFL.DOWN P3, R13, R9, R14, R15 ;  /* 0x0800000e090d7389 */ /* 0x000064000006000f */
[----:B01---5:R-:W-:Y:S05]  /*3140*/  ENDCOLLECTIVE ;  /* 0x000000000000791b */ /* 0x023fea0003800000 */
.L_x_45:
[----:B------:R-:W-:Y:S05]  /*3150*/  BSYNC B0 ;  /* 0x0000000000007941 */ /* 0x000fea0003800000 */
.L_x_44:
[----:B------:R-:W-:Y:S01]  /*3160*/  MOV R9, R13 ;  /* 0x0000000d00097202 */ /* 0x000fe20000000f00 */
[----:B------:R-:W-:Y:S02]  /*3170*/  HFMA2 R15, -RZ, RZ, 0, 1.847743988037109375e-06 ;  /* 0x0000001fff0f7431 */ /* 0x000fe400000001ff */
[----:B------:R-:W-:Y:S02]  /*3180*/  IMAD.MOV.U32 R14, RZ, RZ, 0x8 ;  /* 0x00000008ff0e7424 */ /* 0x000fe400078e00ff */
[----:B------:R-:W-:Y:S02]  /*3190*/  IMAD.MOV.U32 R12, RZ, RZ, -0x1 ;  /* 0xffffffffff0c7424 */ /* 0x000fe400078e00ff */
[----:B------:R-:W-:-:S07]  /*31a0*/  FADD R9, R9, R8 ;  /* 0x0000000809097221 */ /* 0x000fce0000000000 */
[----:B------:R-:W-:Y:S05]  /*31b0*/  WARPSYNC.COLLECTIVE R12, `(.L_x_46) ;  /* 0x000000000c087348 */ /* 0x000fea0003c00000 */
[----:B------:R0:W1:Y:S02]  /*31c0*/  SHFL.DOWN P3, R13, R9, R14, R15 ;  /* 0x0800000e090d7389 */ /* 0x000064000006000f */
[----:B01----:R-:W-:Y:S05]  /*31d0*/  ENDCOLLECTIVE ;  /* 0x000000000000791b */ /* 0x003fea0003800000 */
.L_x_46:
[----:B------:R-:W-:Y:S01]  /*31e0*/  HFMA2 R14, -RZ, RZ, 0, 2.384185791015625e-07 ;  /* 0x00000004ff0e7431 */ /* 0x000fe200000001ff */
[----:B------:R-:W-:-:S05]  /*31f0*/  MOV R4, R13 ;  /* 0x0000000d00047202 */ /* 0x000fca0000000f00 */
[----:B------:R-:W-:-:S04]  /*3200*/  FADD R4, R9, R4 ;  /* 0x0000000409047221 */ /* 0x000fc80000000000 */
[----:B------:R-:W-:-:S07]  /*3210*/  IMAD.MOV.U32 R9, RZ, RZ, R4 ;  /* 0x000000ffff097224 */ /* 0x000fce00078e0004 */
[----:B------:R-:W-:Y:S05]  /*3220*/  WARPSYNC.COLLECTIVE R12, `(.L_x_47) ;  /* 0x000000000c087348 */ /* 0x000fea0003c00000 */
[----:B------:R0:W1:Y:S02]  /*3230*/  SHFL.DOWN P3, R13, R9, R14, R15 ;  /* 0x0800000e090d7389 */ /* 0x000064000006000f */
[----:B01----:R-:W-:Y:S05]  /*3240*/  ENDCOLLECTIVE ;  /* 0x000000000000791b */ /* 0x003fea0003800000 */
.L_x_47:
[----:B------:R-:W-:Y:S02]  /*3250*/  IMAD.MOV.U32 R14, RZ, RZ, 0x2 ;  /* 0x00000002ff0e7424 */ /* 0x000fe400078e00ff */
[----:B------:R-:W-:-:S04]  /*3260*/  IMAD.MOV.U32 R11, RZ, RZ, R13 ;  /* 0x000000ffff0b7224 */ /* 0x000fc800078e000d */
[----:B------:R-:W-:-:S05]  /*3270*/  FADD R11, R4, R11 ;  /* 0x0000000b040b7221 */ /* 0x000fca0000000000 */
[----:B------:R-:W-:-:S07]  /*3280*/  MOV R9, R11 ;  /* 0x0000000b00097202 */ /* 0x000fce0000000f00 */
[----:B------:R-:W-:Y:S05]  /*3290*/  WARPSYNC.COLLECTIVE R12, `(.L_x_48) ;  /* 0x000000000c087348 */ /* 0x000fea0003c00000 */
[----:B------:R0:W1:Y:S02]  /*32a0*/  SHFL.DOWN P3, R13, R9, R14, R15 ;  /* 0x0800000e090d7389 */ /* 0x000064000006000f */
[----:B01----:R-:W-:Y:S05]  /*32b0*/  ENDCOLLECTIVE ;  /* 0x000000000000791b */ /* 0x003fea0003800000 */
.L_x_48:
[----:B------:R-:W-:Y:S01]  /*32c0*/  HFMA2 R14, -RZ, RZ, 0, 5.9604644775390625e-08 ;  /* 0x00000001ff0e7431 */ /* 0x000fe200000001ff */
[----:B------:R-:W-:-:S05]  /*32d0*/  MOV R10, R13 ;  /* 0x0000000d000a7202 */ /* 0x000fca0000000f00 */
[----:B------:R-:W-:-:S04]  /*32e0*/  FADD R10, R11, R10 ;  /* 0x0000000a0b0a7221 */ /* 0x000fc80000000000 */
[----:B------:R-:W-:-:S07]  /*32f0*/  IMAD.MOV.U32 R9, RZ, RZ, R10 ;  /* 0x000000ffff097224 */ /* 0x000fce00078e000a */
[----:B------:R-:W-:Y:S05]  /*3300*/  WARPSYNC.COLLECTIVE R12, `(.L_x_49) ;  /* 0x000000000c087348 */ /* 0x000fea0003c00000 */
[----:B------:R0:W1:Y:S02]  /*3310*/  SHFL.DOWN P3, R13, R9, R14, R15 ;  /* 0x0800000e090d7389 */ /* 0x000064000006000f */
[----:B01----:R-:W-:Y:S05]  /*3320*/  ENDCOLLECTIVE ;  /* 0x000000000000791b */ /* 0x003fea0003800000 */
.L_x_49:
[----:B------:R-:W-:Y:S05]  /*3330*/  BRA `(.L_x_50) ;  /* 0xffffffec00a87947 */ /* 0x000fea000383ffff */
.L_x_30:
[----:B------:R-:W-:Y:S01]  /*3340*/  BSSY B0, `(.L_x_51) ;  /* 0x0000008000007945 */ /* 0x000fe20003800000 */
[----:B------:R-:W-:Y:S01]  /*3350*/  IMAD.MOV.U32 R10, RZ, RZ, R6 ;  /* 0x000000ffff0a7224 */ /* 0x000fe200078e0006 */
[----:B------:R-:W-:Y:S01]  /*3360*/  MOV R7, RZ ;  /* 0x000000ff00077202 */ /* 0x000fe20000000f00 */
[----:B------:R-:W-:Y:S01]  /*3370*/  IMAD.MOV.U32 R11, RZ, RZ, 0x1f ;  /* 0x0000001fff0b7424 */ /* 0x000fe200078e00ff */
[----:B------:R-:W-:-:S07]  /*3380*/  MOV R12, 0xffffffff ;  /* 0xffffffff000c7802 */ /* 0x000fce0000000f00 */
[----:B0----5:R-:W-:Y:S05]  /*3390*/  WARPSYNC.COLLECTIVE R12, `(.L_x_52) ;  /* 0x000000000c087348 */ /* 0x021fea0003c00000 */
[----:B------:R1:W2:Y:S02]  /*33a0*/  SHFL.IDX P2, R51, R10, R7, R11 ;  /* 0x000000070a337389 */ /* 0x0002a4000004000b */
[----:B012--5:R-:W-:Y:S05]  /*33b0*/  ENDCOLLECTIVE ;  /* 0x000000000000791b */ /* 0x027fea0003800000 */
.L_x_52:
[----:B------:R-:W-:Y:S05]  /*33c0*/  BSYNC B0 ;  /* 0x0000000000007941 */ /* 0x000fea0003800000 */
.L_x_51:
[----:B------:R-:W-:Y:S01]  /*33d0*/  MOV R6, R51 ;  /* 0x0000003300067202 */ /* 0x000fe20000000f00 */
[----:B------:R-:W-:Y:S06]  /*33e0*/  BRA `(.L_x_53) ;  /* 0xffffffec00c47947 */ /* 0x000fec000383ffff */
.L_x_33:
[----:B------:R-:W-:Y:S01]  /*33f0*/  HFMA2 R14, -RZ, RZ, 0, 9.5367431640625e-07 ;  /* 0x00000010ff0e7431 */ /* 0x000fe200000001ff */
[----:B------:R-:W-:Y:S01]  /*3400*/  BSSY B0, `(.L_x_54) ;  /* 0x0000007000007945 */ /* 0x000fe20003800000 */
[----:B0-----:R-:W-:Y:S01]  /*3410*/  IMAD.MOV.U32 R9, RZ, RZ, R3 ;  /* 0x000000ffff097224 */ /* 0x001fe200078e0003 */
[----:B------:R-:W-:Y:S01]  /*3420*/  MOV R15, 0x1f ;  /* 0x0000001f000f7802 */ /* 0x000fe20000000f00 */
[----:B------:R-:W-:-:S07]  /*3430*/  IMAD.MOV.U32 R12, RZ, RZ, -0x1 ;  /* 0xffffffffff0c7424 */ /* 0x000fce00078e00ff */
[----:B-123-5:R-:W-:Y:S05]  /*3440*/  WARPSYNC.COLLECTIVE R12, `(.L_x_55) ;  /* 0x000000000c087348 */ /* 0x02efea0003c00000 */
[----:B------:R0:W4:Y:S02]  /*3450*/  SHFL.DOWN P3, R13, R9, R14, R15 ;  /* 0x0800000e090d7389 */ /* 0x000124000006000f */
[----:B012345:R-:W-:Y:S05]  /*3460*/  ENDCOLLECTIVE ;  /* 0x000000000000791b */ /* 0x03ffea0003800000 */
.L_x_55:
[----:B------:R-:W-:Y:S05]  /*3470*/  BSYNC B0 ;  /* 0x0000000000007941 */ /* 0x000fea0003800000 */
.L_x_54:
[----:B------:R-:W-:Y:S01]  /*3480*/  MOV R4, R13 ;  /* 0x0000000d00047202 */ /* 0x000fe20000000f00 */
[----:B------:R-:W-:Y:S02]  /*3490*/  HFMA2 R15, -RZ, RZ, 0, 1.847743988037109375e-06 ;  /* 0x0000001fff0f7431 */ /* 0x000fe400000001ff */
[----:B------:R-:W-:Y:S01]  /*34a0*/  IMAD.MOV.U32 R14, RZ, RZ, 0x8 ;  /* 0x00000008ff0e7424 */ /* 0x000fe200078e00ff */
[----:B------:R-:W-:Y:S01]  /*34b0*/  MOV R12, 0xffffffff ;  /* 0xffffffff000c7802 */ /* 0x000fe20000000f00 */
[----:B------:R-:W-:Y:S02]  /*34c0*/  HFMA2 R11, -RZ, RZ, 0, 1.847743988037109375e-06 ;  /* 0x0000001fff0b7431 */ /* 0x000fe400000001ff */
[----:B------:R-:W-:-:S05]  /*34d0*/  FADD R4, R4, R3 ;  /* 0x0000000304047221 */ /* 0x000fca0000000000 */
[----:B------:R-:W-:-:S07]  /*34e0*/  MOV R9, R4 ;  /* 0x0000000400097202 */ /* 0x000fce0000000f00 */
[----:B------:R-:W-:Y:S05]  /*34f0*/  WARPSYNC.COLLECTIVE R12, `(.L_x_56) ;  /* 0x000000000c087348 */ /* 0x000fea0003c00000 */
[----:B------:R0:W1:Y:S02]  /*3500*/  SHFL.DOWN P3, R13, R9, R14, R15 ;  /* 0x0800000e090d7389 */ /* 0x000064000006000f */
[----:B01----:R-:W-:Y:S05]  /*3510*/  ENDCOLLECTIVE ;  /* 0x000000000000791b */ /* 0x003fea0003800000 */
.L_x_56:
[----:B------:R-:W-:Y:S02]  /*3520*/  HFMA2 R14, -RZ, RZ, 0, 2.384185791015625e-07 ;  /* 0x00000004ff0e7431 */ /* 0x000fe400000001ff */
[----:B------:R-:W-:-:S04]  /*3530*/  IMAD.MOV.U32 R5, RZ, RZ, R13 ;  /* 0x000000ffff057224 */ /* 0x000fc800078e000d */
[----:B------:R-:W-:-:S05]  /*3540*/  FADD R5, R4, R5 ;  /* 0x0000000504057221 */ /* 0x000fca0000000000 */
[----:B------:R-:W-:-:S07]  /*3550*/  MOV R9, R5 ;  /* 0x0000000500097202 */ /* 0x000fce0000000f00 */
[----:B------:R-:W-:Y:S05]  /*3560*/  WARPSYNC.COLLECTIVE R12, `(.L_x_57) ;  /* 0x000000000c087348 */ /* 0x000fea0003c00000 */
[----:B------:R0:W1:Y:S02]  /*3570*/  SHFL.DOWN P3, R13, R9, R14, R15 ;  /* 0x0800000e090d7389 */ /* 0x000064000006000f */
[----:B01----:R-:W-:Y:S05]  /*3580*/  ENDCOLLECTIVE ;  /* 0x000000000000791b */ /* 0x003fea0003800000 */
.L_x_57:
[----:B------:R-:W-:Y:S02]  /*3590*/  HFMA2 R14, -RZ, RZ, 0, 1.1920928955078125e-07 ;  /* 0x00000002ff0e7431 */ /* 0x000fe400000001ff */
[----:B------:R-:W-:-:S04]  /*35a0*/  IMAD.MOV.U32 R8, RZ, RZ, R13 ;  /* 0x000000ffff087224 */ /* 0x000fc800078e000d */
[----:B------:R-:W-:-:S05]  /*35b0*/  FADD R8, R5, R8 ;  /* 0x0000000805087221 */ /* 0x000fca0000000000 */
[----:B------:R-:W-:-:S07]  /*35c0*/  MOV R9, R8 ;  /* 0x0000000800097202 */ /* 0x000fce0000000f00 */
[----:B------:R-:W-:Y:S05]  /*35d0*/  WARPSYNC.COLLECTIVE R12, `(.L_x_58) ;  /* 0x000000000c087348 */ /* 0x000fea0003c00000 */
[----:B------:R0:W1:Y:S02]  /*35e0*/  SHFL.DOWN P3, R13, R9, R14, R15 ;  /* 0x0800000e090d7389 */ /* 0x000064000006000f */
[----:B01----:R-:W-:Y:S05]  /*35f0*/  ENDCOLLECTIVE ;  /* 0x000000000000791b */ /* 0x003fea0003800000 */
.L_x_58:
[----:B------:R-:W-:Y:S02]  /*3600*/  HFMA2 R14, -RZ, RZ, 0, 5.9604644775390625e-08 ;  /* 0x00000001ff0e7431 */ /* 0x000fe400000001ff */
[----:B------:R-:W-:-:S04]  /*3610*/  IMAD.MOV.U32 R7, RZ, RZ, R13 ;  /* 0x000000ffff077224 */ /* 0x000fc800078e000d */
[----:B------:R-:W-:-:S05]  /*3620*/  FADD R7, R8, R7 ;  /* 0x0000000708077221 */ /* 0x000fca0000000000 */
[----:B------:R-:W-:-:S07]  /*3630*/  MOV R9, R7 ;  /* 0x0000000700097202 */ /* 0x000fce0000000f00 */
[----:B------:R-:W-:Y:S05]  /*3640*/  WARPSYNC.COLLECTIVE R12, `(.L_x_59) ;  /* 0x000000000c087348 */ /* 0x000fea0003c00000 */
[----:B------:R0:W1:Y:S02]  /*3650*/  SHFL.DOWN P3, R13, R9, R14, R15 ;  /* 0x0800000e090d7389 */ /* 0x000064000006000f */
[----:B01----:R-:W-:Y:S05]  /*3660*/  ENDCOLLECTIVE ;  /* 0x000000000000791b */ /* 0x003fea0003800000 */
.L_x_59:
[----:B------:R-:W-:-:S04]  /*3670*/  IMAD.MOV.U32 R10, RZ, RZ, R13 ;  /* 0x000000ffff0a7224 */ /* 0x000fc800078e000d */
[----:B------:R-:W-:Y:S01]  /*3680*/  FADD R10, R7, R10 ;  /* 0x0000000a070a7221 */ /* 0x000fe20000000000 */
[----:B------:R-:W-:-:S07]  /*3690*/  MOV R7, RZ ;  /* 0x000000ff00077202 */ /* 0x000fce0000000f00 */
[----:B------:R-:W-:Y:S05]  /*36a0*/  WARPSYNC.COLLECTIVE R12, `(.L_x_60) ;  /* 0x000000000c087348 */ /* 0x000fea0003c00000 */
[----:B------:R0:W1:Y:S02]  /*36b0*/  SHFL.IDX P2, R51, R10, R7, R11 ;  /* 0x000000070a337389 */ /* 0x000064000004000b */
[----:B01----:R-:W-:Y:S05]  /*36c0*/  ENDCOLLECTIVE ;  /* 0x000000000000791b */ /* 0x003fea0003800000 */
.L_x_60:
[----:B------:R-:W-:Y:S05]  /*36d0*/  BRA `(.L_x_61) ;  /* 0xffffffec008c7947 */ /* 0x000fea000383ffff */
        .weak           $__internal_0_$__cuda_sm3x_div_rn_noftz_f32_slowpath
        .type           $__internal_0_$__cuda_sm3x_div_rn_noftz_f32_slowpath,@function
        .size           $__internal_0_$__cuda_sm3x_div_rn_noftz_f32_slowpath,(.L_x_74 - $__internal_0_$__cuda_sm3x_div_rn_noftz_f32_slowpath)
$__internal_0_$__cuda_sm3x_div_rn_noftz_f32_slowpath:
[----:B------:R-:W-:Y:S01]  /*36e0*/  SHF.R.U32.HI R52, RZ, 0x17, R3 ;  /* 0x00000017ff347819 */ /* 0x000fe20000011603 */
[----:B------:R-:W-:Y:S01]  /*36f0*/  BSSY.RECONVERGENT B2, `(.L_x_62) ;  /* 0x0000062000027945 */ /* 0x000fe20003800200 */
[----:B------:R-:W-:Y:S02]  /*3700*/  SHF.R.U32.HI R54, RZ, 0x17, R2 ;  /* 0x00000017ff367819 */ /* 0x000fe40000011602 */
[----:B------:R-:W-:Y:S02]  /*3710*/  LOP3.LUT R52, R52, 0xff, RZ, 0xc0, !PT ;  /* 0x000000ff34347812 */ /* 0x000fe400078ec0ff */
[----:B------:R-:W-:-:S03]  /*3720*/  LOP3.LUT R54, R54, 0xff, RZ, 0xc0, !PT ;  /* 0x000000ff36367812 */ /* 0x000fc600078ec0ff */
[----:B------:R-:W-:Y:S01]  /*3730*/  VIADD R56, R52, 0xffffffff ;  /* 0xffffffff34387836 */ /* 0x000fe20000000000 */
[----:B------:R-:W-:-:S04]  /*3740*/  IADD3 R55, PT, PT, R54, -0x1, RZ ;  /* 0xffffffff36377810 */ /* 0x000fc80007ffe0ff */
[----:B------:R-:W-:-:S04]  /*3750*/  ISETP.GT.U32.AND P0, PT, R56, 0xfd, PT ;  /* 0x000000fd3800780c */ /* 0x000fc80003f04070 */
[----:B------:R-:W-:-:S13]  /*3760*/  ISETP.GT.U32.OR P0, PT, R55, 0xfd, P0 ;  /* 0x000000fd3700780c */ /* 0x000fda0000704470 */
[----:B------:R-:W-:Y:S01]  /*3770*/  @!P0 MOV R53, RZ ;  /* 0x000000ff00358202 */ /* 0x000fe20000000f00 */
[----:B------:R-:W-:Y:S06]  /*3780*/  @!P0 BRA `(.L_x_63) ;  /* 0x00000000005c8947 */ /* 0x000fec0003800000 */
[----:B------:R-:W-:Y:S02]  /*3790*/  FSETP.GTU.FTZ.AND P0, PT, |R2|, +INF , PT ;  /* 0x7f8000000200780b */ /* 0x000fe40003f1c200 */
[----:B------:R-:W-:-:S04]  /*37a0*/  FSETP.GTU.FTZ.AND P1, PT, |R3|, +INF , PT ;  /* 0x7f8000000300780b */ /* 0x000fc80003f3c200 */
[----:B------:R-:W-:-:S13]  /*37b0*/  PLOP3.LUT P0, PT, P0, P1, PT, 0xf8, 0x8f ;  /* 0x00000000008f781c */ /* 0x000fda0000703f70 */
[----:B------:R-:W-:Y:S05]  /*37c0*/  @P0 BRA `(.L_x_64) ;  /* 0x00000004004c0947 */ /* 0x000fea0003800000 */
[----:B------:R-:W-:-:S13]  /*37d0*/  LOP3.LUT P0, RZ, R3, 0x7fffffff, R2, 0xc8, !PT ;  /* 0x7fffffff03ff7812 */ /* 0x000fda000780c802 */
[----:B------:R-:W-:Y:S05]  /*37e0*/  @!P0 BRA `(.L_x_65) ;  /* 0x00000004003c8947 */ /* 0x000fea0003800000 */
[C---:B------:R-:W-:Y:S02]  /*37f0*/  FSETP.NEU.FTZ.AND P1, PT, |R2|.reuse, +INF , PT ;  /* 0x7f8000000200780b */ /* 0x040fe40003f3d200 */
[----:B------:R-:W-:Y:S02]  /*3800*/  FSETP.NEU.FTZ.AND P2, PT, |R3|, +INF , PT ;  /* 0x7f8000000300780b */ /* 0x000fe40003f5d200 */
[----:B------:R-:W-:-:S11]  /*3810*/  FSETP.NEU.FTZ.AND P0, PT, |R2|, +INF , PT ;  /* 0x7f8000000200780b */ /* 0x000fd60003f1d200 */
[----:B------:R-:W-:Y:S05]  /*3820*/  @!P2 BRA !P1, `(.L_x_65) ;  /* 0x00000004002ca947 */ /* 0x000fea0004800000 */
[----:B------:R-:W-:-:S04]  /*3830*/  LOP3.LUT P1, RZ, R2, 0x7fffffff, RZ, 0xc0, !PT ;  /* 0x7fffffff02ff7812 */ /* 0x000fc8000782c0ff */
[----:B------:R-:W-:-:S13]  /*3840*/  PLOP3.LUT P1, PT, P2, P1, PT, 0x2f, 0xf2 ;  /* 0x0000000000f2781c */ /* 0x000fda0001722577 */
[----:B------:R-:W-:Y:S05]  /*3850*/  @P1 BRA `(.L_x_66) ;  /* 0x0000000400181947 */ /* 0x000fea0003800000 */
[----:B------:R-:W-:-:S04]  /*3860*/  LOP3.LUT P1, RZ, R3, 0x7fffffff, RZ, 0xc0, !PT ;  /* 0x7fffffff03ff7812 */ /* 0x000fc8000782c0ff */
[----:B------:R-:W-:-:S13]  /*3870*/  PLOP3.LUT P0, PT, P0, P1, PT, 0x2f, 0xf2 ;  /* 0x0000000000f2781c */ /* 0x000fda0000702577 */
[----:B------:R-:W-:Y:S05]  /*3880*/  @P0 BRA `(.L_x_67) ;  /* 0x0000000400000947 */ /* 0x000fea0003800000 */
[----:B------:R-:W-:Y:S02]  /*3890*/  ISETP.GE.AND P0, PT, R55, RZ, PT ;  /* 0x000000ff3700720c */ /* 0x000fe40003f06270 */
[----:B------:R-:W-:-:S11]  /*38a0*/  ISETP.GE.AND P1, PT, R56, RZ, PT ;  /* 0x000000ff3800720c */ /* 0x000fd60003f26270 */
[----:B------:R-:W-:Y:S01]  /*38b0*/  @P0 IMAD.MOV.U32 R53, RZ, RZ, RZ ;  /* 0x000000ffff350224 */ /* 0x000fe200078e00ff */
[----:B------:R-:W-:Y:S01]  /*38c0*/  @!P0 MOV R53, 0xffffffc0 ;  /* 0xffffffc000358802 */ /* 0x000fe20000000f00 */
[----:B------:R-:W-:Y:S01]  /*38d0*/  @!P0 FFMA R2, R2, 1.84467440737095516160e+19, RZ ;  /* 0x5f80000002028823 */ /* 0x000fe200000000ff */
[----:B------:R-:W-:Y:S02]  /*38e0*/  @!P1 FFMA R3, R3, 1.84467440737095516160e+19, RZ ;  /* 0x5f80000003039823 */ /* 0x000fe400000000ff */
[----:B------:R-:W-:-:S07]  /*38f0*/  @!P1 IADD3 R53, PT, PT, R53, 0x40, RZ ;  /* 0x0000004035359810 */ /* 0x000fce0007ffe0ff */
.L_x_63:
[----:B------:R-:W-:Y:S01]  /*3900*/  LEA R56, R52, 0xc0800000, 0x17 ;  /* 0xc080000034387811 */ /* 0x000fe200078eb8ff */
[----:B------:R-:W-:Y:S04]  /*3910*/  BSSY.RECONVERGENT B3, `(.L_x_68) ;  /* 0x0000036000037945 */ /* 0x000fe80003800200 */
[----:B------:R-:W-:Y:S01]  /*3920*/  IMAD.IADD R56, R3, 0x1, -R56 ;  /* 0x0000000103387824 */ /* 0x000fe200078e0a38 */
[----:B------:R-:W-:-:S03]  /*3930*/  IADD3 R3, PT, PT, R54, -0x7f, RZ ;  /* 0xffffff8136037810 */ /* 0x000fc60007ffe0ff */
[----:B------:R-:W0:Y:S01]  /*3940*/  MUFU.RCP R58, R56 ;  /* 0x00000038003a7308 */ /* 0x000e220000001000 */
[----:B------:R-:W-:Y:S01]  /*3950*/  FADD.FTZ R55, -R56, -RZ ;  /* 0x800000ff38377221 */ /* 0x000fe20000010100 */
[C---:B------:R-:W-:Y:S01]  /*3960*/  IMAD R2, R3.reuse, -0x800000, R2 ;  /* 0xff80000003027824 */ /* 0x040fe200078e0202 */
[----:B------:R-:W-:-:S04]  /*3970*/  IADD3 R52, PT, PT, R3, 0x7f, -R52 ;  /* 0x0000007f03347810 */ /* 0x000fc80007ffe834 */
[----:B------:R-:W-:Y:S01]  /*3980*/  IADD3 R52, PT, PT, R52, R53, RZ ;  /* 0x0000003534347210 */ /* 0x000fe20007ffe0ff */
[----:B0-----:R-:W-:-:S04]  /*3990*/  FFMA R57, R58, R55, 1 ;  /* 0x3f8000003a397423 */ /* 0x001fc80000000037 */
[----:B------:R-:W-:-:S04]  /*39a0*/  FFMA R57, R58, R57, R58 ;  /* 0x000000393a397223 */ /* 0x000fc8000000003a */
[----:B------:R-:W-:-:S04]  /*39b0*/  FFMA R54, R2, R57, RZ ;  /* 0x0000003902367223 */ /* 0x000fc800000000ff */
[----:B------:R-:W-:-:S04]  /*39c0*/  FFMA R58, R55, R54, R2 ;  /* 0x00000036373a7223 */ /* 0x000fc80000000002 */
[----:B------:R-:W-:-:S04]  /*39d0*/  FFMA R54, R57, R58, R54 ;  /* 0x0000003a39367223 */ /* 0x000fc80000000036 */
[----:B------:R-:W-:-:S04]  /*39e0*/  FFMA R55, R55, R54, R2 ;  /* 0x0000003637377223 */ /* 0x000fc80000000002 */
[----:B------:R-:W-:-:S05]  /*39f0*/  FFMA R2, R57, R55, R54 ;  /* 0x0000003739027223 */ /* 0x000fca0000000036 */
[----:B------:R-:W-:-:S04]  /*3a00*/  SHF.R.U32.HI R3, RZ, 0x17, R2 ;  /* 0x00000017ff037819 */ /* 0x000fc80000011602 */
[----:B------:R-:W-:-:S05]  /*3a10*/  LOP3.LUT R3, R3, 0xff, RZ, 0xc0, !PT ;  /* 0x000000ff03037812 */ /* 0x000fca00078ec0ff */
[----:B------:R-:W-:-:S05]  /*3a20*/  IMAD.IADD R3, R3, 0x1, R52 ;  /* 0x0000000103037824 */ /* 0x000fca00078e0234 */
[----:B------:R-:W-:-:S04]  /*3a30*/  IADD3 R53, PT, PT, R3, -0x1, RZ ;  /* 0xffffffff03357810 */ /* 0x000fc80007ffe0ff */
[----:B------:R-:W-:-:S13]  /*3a40*/  ISETP.GE.U32.AND P0, PT, R53, 0xfe, PT ;  /* 0x000000fe3500780c */ /* 0x000fda0003f06070 */
[----:B------:R-:W-:Y:S05]  /*3a50*/  @!P0 BRA `(.L_x_69) ;  /* 0x0000000000808947 */ /* 0x000fea0003800000 */
[----:B------:R-:W-:-:S13]  /*3a60*/  ISETP.GT.AND P0, PT, R3, 0xfe, PT ;  /* 0x000000fe0300780c */ /* 0x000fda0003f04270 */
[----:B------:R-:W-:Y:S05]  /*3a70*/  @P0 BRA `(.L_x_70) ;  /* 0x00000000006c0947 */ /* 0x000fea0003800000 */
[----:B------:R-:W-:-:S13]  /*3a80*/  ISETP.GE.AND P0, PT, R3, 0x1, PT ;  /* 0x000000010300780c */ /* 0x000fda0003f06270 */
[----:B------:R-:W-:Y:S05]  /*3a90*/  @P0 BRA `(.L_x_71) ;  /* 0x0000000000740947 */ /* 0x000fea0003800000 */
[----:B------:R-:W-:Y:S02]  /*3aa0*/  ISETP.GE.AND P0, PT, R3, -0x18, PT ;  /* 0xffffffe80300780c */ /* 0x000fe40003f06270 */
[----:B------:R-:W-:-:S11]  /*3ab0*/  LOP3.LUT R2, R2, 0x80000000, RZ, 0xc0, !PT ;  /* 0x8000000002027812 */ /* 0x000fd600078ec0ff */
[----:B------:R-:W-:Y:S05]  /*3ac0*/  @!P0 BRA `(.L_x_71) ;  /* 0x0000000000688947 */ /* 0x000fea0003800000 */
[-CC-:B------:R-:W-:Y:S01]  /*3ad0*/  FFMA.RZ R52, R57, R55.reuse, R54.reuse ;  /* 0x0000003739347223 */ /* 0x180fe2000000c036 */
[C---:B------:R-:W-:Y:S02]  /*3ae0*/  ISETP.NE.AND P2, PT, R3.reuse, RZ, PT ;  /* 0x000000ff0300720c */ /* 0x040fe40003f45270 */
[----:B------:R-:W-:Y:S02]  /*3af0*/  ISETP.NE.AND P1, PT, R3, RZ, PT ;  /* 0x000000ff0300720c */ /* 0x000fe40003f25270 */
[----:B------:R-:W-:Y:S01]  /*3b00*/  LOP3.LUT R53, R52, 0x7fffff, RZ, 0xc0, !PT ;  /* 0x007fffff34357812 */ /* 0x000fe200078ec0ff */
[CCC-:B------:R-:W-:Y:S01]  /*3b10*/  FFMA.RP R52, R57.reuse, R55.reuse, R54.reuse ;  /* 0x0000003739347223 */ /* 0x1c0fe20000008036 */
[----:B------:R-:W-:Y:S01]  /*3b20*/  FFMA.RM R55, R57, R55, R54 ;  /* 0x0000003739377223 */ /* 0x000fe20000004036 */
[----:B------:R-:W-:Y:S01]  /*3b30*/  IADD3 R54, PT, PT, R3, 0x20, RZ ;  /* 0x0000002003367810 */ /* 0x000fe20007ffe0ff */
[----:B------:R-:W-:Y:S01]  /*3b40*/  IMAD.MOV R3, RZ, RZ, -R3 ;  /* 0x000000ffff037224 */ /* 0x000fe200078e0a03 */
[----:B------:R-:W-:-:S02]  /*3b50*/  LOP3.LUT R53, R53, 0x800000, RZ, 0xfc, !PT ;  /* 0x0080000035357812 */ /* 0x000fc400078efcff */
[----:B------:R-:W-:Y:S02]  /*3b60*/  FSETP.NEU.FTZ.AND P0, PT, R52, R55, PT ;  /* 0x000000373400720b */ /* 0x000fe40003f1d000 */
[----:B------:R-:W-:Y:S02]  /*3b70*/  SHF.L.U32 R54, R53, R54, RZ ;  /* 0x0000003635367219 */ /* 0x000fe400000006ff */
[----:B------:R-:W-:Y:S02]  /*3b80*/  SEL R52, R3, RZ, P2 ;  /* 0x000000ff03347207 */ /* 0x000fe40001000000 */
[----:B------:R-:W-:Y:S02]  /*3b90*/  ISETP.NE.AND P1, PT, R54, RZ, P1 ;  /* 0x000000ff3600720c */ /* 0x000fe40000f25270 */
[----:B------:R-:W-:Y:S02]  /*3ba0*/  SHF.R.U32.HI R52, RZ, R52, R53 ;  /* 0x00000034ff347219 */ /* 0x000fe40000011635 */
[----:B------:R-:W-:-:S02]  /*3bb0*/  PLOP3.LUT P0, PT, P0, P1, PT, 0xf8, 0x8f ;  /* 0x00000000008f781c */ /* 0x000fc40000703f70 */
[----:B------:R-:W-:Y:S02]  /*3bc0*/  SHF.R.U32.HI R54, RZ, 0x1, R52 ;  /* 0x00000001ff367819 */ /* 0x000fe40000011634 */
[----:B------:R-:W-:-:S04]  /*3bd0*/  SEL R3, RZ, 0x1, !P0 ;  /* 0x00000001ff037807 */ /* 0x000fc80004000000 */
[----:B------:R-:W-:-:S04]  /*3be0*/  LOP3.LUT R3, R3, 0x1, R54, 0xf8, !PT ;  /* 0x0000000103037812 */ /* 0x000fc800078ef836 */
[----:B------:R-:W-:-:S04]  /*3bf0*/  LOP3.LUT R3, R3, R52, RZ, 0xc0, !PT ;  /* 0x0000003403037212 */ /* 0x000fc800078ec0ff */
[----:B------:R-:W-:-:S04]  /*3c00*/  IADD3 R3, PT, PT, R54, R3, RZ ;  /* 0x0000000336037210 */ /* 0x000fc80007ffe0ff */
[----:B------:R-:W-:Y:S01]  /*3c10*/  LOP3.LUT R2, R3, R2, RZ, 0xfc, !PT ;  /* 0x0000000203027212 */ /* 0x000fe200078efcff */
[----:B------:R-:W-:Y:S06]  /*3c20*/  BRA `(.L_x_71) ;  /* 0x0000000000107947 */ /* 0x000fec0003800000 */
.L_x_70:
[----:B------:R-:W-:-:S04]  /*3c30*/  LOP3.LUT R2, R2, 0x80000000, RZ, 0xc0, !PT ;  /* 0x8000000002027812 */ /* 0x000fc800078ec0ff */
[----:B------:R-:W-:Y:S01]  /*3c40*/  LOP3.LUT R2, R2, 0x7f800000, RZ, 0xfc, !PT ;  /* 0x7f80000002027812 */ /* 0x000fe200078efcff */
[----:B------:R-:W-:Y:S06]  /*3c50*/  BRA `(.L_x_71) ;  /* 0x0000000000047947 */ /* 0x000fec0003800000 */
.L_x_69:
[----:B------:R-:W-:-:S07]  /*3c60*/  LEA R2, R52, R2, 0x17 ;  /* 0x0000000234027211 */ /* 0x000fce00078eb8ff */
.L_x_71:
[----:B------:R-:W-:Y:S05]  /*3c70*/  BSYNC.RECONVERGENT B3 ;  /* 0x0000000000037941 */ /* 0x000fea0003800200 */
.L_x_68:
[----:B------:R-:W-:Y:S05]  /*3c80*/  BRA `(.L_x_72) ;  /* 0x0000000000207947 */ /* 0x000fea0003800000 */
.L_x_67:
[----:B------:R-:W-:-:S04]  /*3c90*/  LOP3.LUT R2, R3, 0x80000000, R2, 0x48, !PT ;  /* 0x8000000003027812 */ /* 0x000fc800078e4802 */
[----:B------:R-:W-:Y:S01]  /*3ca0*/  LOP3.LUT R2, R2, 0x7f800000, RZ, 0xfc, !PT ;  /* 0x7f80000002027812 */ /* 0x000fe200078efcff */
[----:B------:R-:W-:Y:S06]  /*3cb0*/  BRA `(.L_x_72) ;  /* 0x0000000000147947 */ /* 0x000fec0003800000 */
.L_x_66:
[----:B------:R-:W-:Y:S01]  /*3cc0*/  LOP3.LUT R2, R3, 0x80000000, R2, 0x48, !PT ;  /* 0x8000000003027812 */ /* 0x000fe200078e4802 */
[----:B------:R-:W-:Y:S06]  /*3cd0*/  BRA `(.L_x_72) ;  /* 0x00000000000c7947 */ /* 0x000fec0003800000 */
.L_x_65:
[----:B------:R-:W0:Y:S01]  /*3ce0*/  MUFU.RSQ R2, -QNAN ;  /* 0xffc0000000027908 */ /* 0x000e220000001400 */
[----:B------:R-:W-:Y:S05]  /*3cf0*/  BRA `(.L_x_72) ;  /* 0x0000000000047947 */ /* 0x000fea0003800000 */
.L_x_64:
[----:B------:R-:W-:-:S07]  /*3d00*/  FADD.FTZ R2, R2, R3 ;  /* 0x0000000302027221 */ /* 0x000fce0000010000 */
.L_x_72:
[----:B------:R-:W-:Y:S05]  /*3d10*/  BSYNC.RECONVERGENT B2 ;  /* 0x0000000000027941 */ /* 0x000fea0003800200 */
.L_x_62:
[----:B------:R-:W-:Y:S02]  /*3d20*/  HFMA2 R3, -RZ, RZ, 0, 0 ;  /* 0x00000000ff037431 */ /* 0x000fe400000001ff */
[----:B0-----:R-:W-:Y:S01]  /*3d30*/  IMAD.MOV.U32 R52, RZ, RZ, R2 ;  /* 0x000000ffff347224 */ /* 0x001fe200078e0002 */
[----:B------:R-:W-:-:S04]  /*3d40*/  MOV R2, R50 ;  /* 0x0000003200027202 */ /* 0x000fc80000000f00 */
[----:B------:R-:W-:Y:S05]  /*3d50*/  RET.REL.NODEC R2 `(_Z19flashattn_kernel_v3ILi512ELi32ELi32EEvPKfS1_S1_PfS2_S2_iiiif) ;  /* 0xffffffc002a87950 */ /* 0x000fea0003c3ffff */
.L_x_73:
[----:B------:R-:W-:-:S00]  /*3d60*/  BRA `(.L_x_73) ;  /* 0xfffffffc00fc7947 */ /* 0x000fc0000383ffff */
[----:B------:R-:W-:-:S00]  /*3d70*/  NOP ;  /* 0x0000000000007918 */ /* 0x000fc00000000000 */
        /* <DEDUP_REMOVED lines=8> */
.L_x_74:


//--------------------- .nv.shared._Z19flashattn_kernel_v3ILi512ELi32ELi32EEvPKfS1_S1_PfS2_S2_iiiif --------------------------
	.section	.nv.shared._Z19flashattn_kernel_v3ILi512ELi32ELi32EEvPKfS1_S1_PfS2_S2_iiiif,"aw",@nobits
	.sectionflags	@""
	.align	16
	.zero		1024


//--------------------- .nv.shared.reserved.0     --------------------------
	.section	.nv.shared.reserved.0,"aw",@nobits
	.weak		__nv_reservedSMEM_offset_0_alias
	.size		__nv_reservedSMEM_offset_0_alias, 0, 64
	.other		__nv_reservedSMEM_offset_0_alias,@"STO_CUDA_RESERVED_SHARED STV_DEFAULT"
__nv_reservedSMEM_offset_0_alias:
	.zero		0
	.zero		64


//--------------------- .nv.constant0._Z19flashattn_kernel_v3ILi512ELi32ELi32EEvPKfS1_S1_PfS2_S2_iiiif --------------------------
	.section	.nv.constant0._Z19flashattn_kernel_v3ILi512ELi32ELi32EEvPKfS1_S1_PfS2_S2_iiiif,"a",@progbits
	.sectionflags	@""
	.align	4
.nv.constant0._Z19flashattn_kernel_v3ILi512ELi32ELi32EEvPKfS1_S1_PfS2_S2_iiiif:
	.zero		964


//--------------------- SYMBOLS --------------------------

	.type		.nv.reservedSmem.offset0,@object
	.size		.nv.reservedSmem.offset0,0x4
	.type		.nv.reservedSmem.cap,@object
	.size		.nv.reservedSmem.cap,0x4
